//
// Generated by NVIDIA NVVM Compiler
//
// Compiler Build ID: CL-36424714
// Cuda compilation tools, release 13.0, V13.0.88
// Based on NVVM 20.0.0
//

.version 9.0
.target sm_100
.address_size 64

	// .globl	_Z13naive_softmaxPKfPfii

.visible .entry _Z13naive_softmaxPKfPfii(
	.param .u64 .ptr .align 1 _Z13naive_softmaxPKfPfii_param_0,
	.param .u64 .ptr .align 1 _Z13naive_softmaxPKfPfii_param_1,
	.param .u32 _Z13naive_softmaxPKfPfii_param_2,
	.param .u32 _Z13naive_softmaxPKfPfii_param_3
)
{
	.reg .pred 	%p<39>;
	.reg .b32 	%r<156>;
	.reg .b32 	%f<110>;
	.reg .b64 	%rd<28>;
	.reg .b64 	%fd<169>;

	ld.param.u64 	%rd11, [_Z13naive_softmaxPKfPfii_param_0];
	ld.param.u64 	%rd12, [_Z13naive_softmaxPKfPfii_param_1];
	ld.param.u32 	%r59, [_Z13naive_softmaxPKfPfii_param_2];
	ld.param.u32 	%r58, [_Z13naive_softmaxPKfPfii_param_3];
	cvta.to.global.u64 	%rd1, %rd12;
	cvta.to.global.u64 	%rd2, %rd11;
	mov.u32 	%r60, %ntid.x;
	mov.u32 	%r61, %ctaid.x;
	mov.u32 	%r62, %tid.x;
	mad.lo.s32 	%r1, %r60, %r61, %r62;
	setp.ge.s32 	%p1, %r1, %r59;
	@%p1 bra 	$L__BB0_44;
	setp.lt.s32 	%p2, %r58, 1;
	mov.f32 	%f108, 0fFF7FFFFF;
	@%p2 bra 	$L__BB0_14;
	mul.lo.s32 	%r2, %r58, %r1;
	and.b32  	%r3, %r58, 15;
	setp.lt.u32 	%p3, %r58, 16;
	mov.f32 	%f108, 0fFF7FFFFF;
	mov.b32 	%r143, 0;
	@%p3 bra 	$L__BB0_5;
	and.b32  	%r143, %r58, 2147483632;
	neg.s32 	%r149, %r143;
	add.s64 	%rd3, %rd2, 32;
	mov.f32 	%f108, 0fFF7FFFFF;
	mov.u32 	%r148, %r2;
$L__BB0_4:
	.pragma "nounroll";
	mul.wide.s32 	%rd13, %r148, 4;
	add.s64 	%rd14, %rd3, %rd13;
	ld.global.f32 	%f30, [%rd14+-32];
	max.f32 	%f31, %f108, %f30;
	ld.global.f32 	%f32, [%rd14+-28];
	max.f32 	%f33, %f31, %f32;
	ld.global.f32 	%f34, [%rd14+-24];
	max.f32 	%f35, %f33, %f34;
	ld.global.f32 	%f36, [%rd14+-20];
	max.f32 	%f37, %f35, %f36;
	ld.global.f32 	%f38, [%rd14+-16];
	max.f32 	%f39, %f37, %f38;
	ld.global.f32 	%f40, [%rd14+-12];
	max.f32 	%f41, %f39, %f40;
	ld.global.f32 	%f42, [%rd14+-8];
	max.f32 	%f43, %f41, %f42;
	ld.global.f32 	%f44, [%rd14+-4];
	max.f32 	%f45, %f43, %f44;
	ld.global.f32 	%f46, [%rd14];
	max.f32 	%f47, %f45, %f46;
	ld.global.f32 	%f48, [%rd14+4];
	max.f32 	%f49, %f47, %f48;
	ld.global.f32 	%f50, [%rd14+8];
	max.f32 	%f51, %f49, %f50;
	ld.global.f32 	%f52, [%rd14+12];
	max.f32 	%f53, %f51, %f52;
	ld.global.f32 	%f54, [%rd14+16];
	max.f32 	%f55, %f53, %f54;
	ld.global.f32 	%f56, [%rd14+20];
	max.f32 	%f57, %f55, %f56;
	ld.global.f32 	%f58, [%rd14+24];
	max.f32 	%f59, %f57, %f58;
	ld.global.f32 	%f60, [%rd14+28];
	max.f32 	%f108, %f59, %f60;
	add.s32 	%r149, %r149, 16;
	add.s32 	%r148, %r148, 16;
	setp.eq.s32 	%p4, %r149, 0;
	@%p4 bra 	$L__BB0_5;
	bra.uni 	$L__BB0_4;
$L__BB0_5:
	setp.eq.s32 	%p5, %r3, 0;
	@%p5 bra 	$L__BB0_14;
	and.b32  	%r7, %r58, 7;
	setp.lt.u32 	%p6, %r3, 8;
	@%p6 bra 	$L__BB0_8;
	add.s32 	%r64, %r143, %r2;
	mul.wide.s32 	%rd15, %r64, 4;
	add.s64 	%rd16, %rd2, %rd15;
	ld.global.f32 	%f62, [%rd16];
	max.f32 	%f63, %f108, %f62;
	ld.global.f32 	%f64, [%rd16+4];
	max.f32 	%f65, %f63, %f64;
	ld.global.f32 	%f66, [%rd16+8];
	max.f32 	%f67, %f65, %f66;
	ld.global.f32 	%f68, [%rd16+12];
	max.f32 	%f69, %f67, %f68;
	ld.global.f32 	%f70, [%rd16+16];
	max.f32 	%f71, %f69, %f70;
	ld.global.f32 	%f72, [%rd16+20];
	max.f32 	%f73, %f71, %f72;
	ld.global.f32 	%f74, [%rd16+24];
	max.f32 	%f75, %f73, %f74;
	ld.global.f32 	%f76, [%rd16+28];
	max.f32 	%f108, %f75, %f76;
	add.s32 	%r143, %r143, 8;
$L__BB0_8:
	setp.eq.s32 	%p7, %r7, 0;
	@%p7 bra 	$L__BB0_14;
	and.b32  	%r10, %r58, 3;
	setp.lt.u32 	%p8, %r7, 4;
	@%p8 bra 	$L__BB0_11;
	add.s32 	%r65, %r143, %r2;
	mul.wide.s32 	%rd17, %r65, 4;
	add.s64 	%rd18, %rd2, %rd17;
	ld.global.f32 	%f78, [%rd18];
	max.f32 	%f79, %f108, %f78;
	ld.global.f32 	%f80, [%rd18+4];
	max.f32 	%f81, %f79, %f80;
	ld.global.f32 	%f82, [%rd18+8];
	max.f32 	%f83, %f81, %f82;
	ld.global.f32 	%f84, [%rd18+12];
	max.f32 	%f108, %f83, %f84;
	add.s32 	%r143, %r143, 4;
$L__BB0_11:
	setp.eq.s32 	%p9, %r10, 0;
	@%p9 bra 	$L__BB0_14;
	add.s32 	%r147, %r143, %r2;
	neg.s32 	%r146, %r10;
$L__BB0_13:
	.pragma "nounroll";
	mul.wide.s32 	%rd19, %r147, 4;
	add.s64 	%rd20, %rd2, %rd19;
	ld.global.f32 	%f85, [%rd20];
	max.f32 	%f108, %f108, %f85;
	add.s32 	%r147, %r147, 1;
	add.s32 	%r146, %r146, 1;
	setp.ne.s32 	%p10, %r146, 0;
	@%p10 bra 	$L__BB0_13;
$L__BB0_14:
	setp.lt.s32 	%p11, %r58, 1;
	mov.f64 	%fd162, 0d0000000000000000;
	@%p11 bra 	$L__BB0_29;
	mul.lo.s32 	%r19, %r58, %r1;
	setp.eq.s32 	%p12, %r58, 1;
	mov.f64 	%fd162, 0d0000000000000000;
	mov.b32 	%r150, 0;
	@%p12 bra 	$L__BB0_24;
	and.b32  	%r150, %r58, 2147483646;
	neg.s32 	%r152, %r150;
	add.s64 	%rd4, %rd2, 4;
	mov.f64 	%fd162, 0d0000000000000000;
	mov.u32 	%r151, %r19;
$L__BB0_17:
	mul.wide.s32 	%rd21, %r151, 4;
	add.s64 	%rd7, %rd4, %rd21;
	ld.global.f32 	%f86, [%rd7+-4];
	sub.f32 	%f16, %f86, %f108;
	cvt.f64.f32 	%fd11, %f16;
	fma.rn.f64 	%fd42, %fd11, 0d3FF71547652B82FE, 0d4338000000000000;
	{
	.reg .b32 %temp; 
	mov.b64 	{%r35, %temp}, %fd42;
	}
	mov.f64 	%fd43, 0dC338000000000000;
	add.rn.f64 	%fd44, %fd42, %fd43;
	fma.rn.f64 	%fd45, %fd44, 0dBFE62E42FEFA39EF, %fd11;
	fma.rn.f64 	%fd46, %fd44, 0dBC7ABC9E3B39803F, %fd45;
	fma.rn.f64 	%fd47, %fd46, 0d3E5ADE1569CE2BDF, 0d3E928AF3FCA213EA;
	fma.rn.f64 	%fd48, %fd47, %fd46, 0d3EC71DEE62401315;
	fma.rn.f64 	%fd49, %fd48, %fd46, 0d3EFA01997C89EB71;
	fma.rn.f64 	%fd50, %fd49, %fd46, 0d3F2A01A014761F65;
	fma.rn.f64 	%fd51, %fd50, %fd46, 0d3F56C16C1852B7AF;
	fma.rn.f64 	%fd52, %fd51, %fd46, 0d3F81111111122322;
	fma.rn.f64 	%fd53, %fd52, %fd46, 0d3FA55555555502A1;
	fma.rn.f64 	%fd54, %fd53, %fd46, 0d3FC5555555555511;
	fma.rn.f64 	%fd55, %fd54, %fd46, 0d3FE000000000000B;
	fma.rn.f64 	%fd56, %fd55, %fd46, 0d3FF0000000000000;
	fma.rn.f64 	%fd57, %fd56, %fd46, 0d3FF0000000000000;
	{
	.reg .b32 %temp; 
	mov.b64 	{%r36, %temp}, %fd57;
	}
	{
	.reg .b32 %temp; 
	mov.b64 	{%temp, %r37}, %fd57;
	}
	shl.b32 	%r67, %r35, 20;
	add.s32 	%r68, %r67, %r37;
	mov.b64 	%fd164, {%r36, %r68};
	{
	.reg .b32 %temp; 
	mov.b64 	{%temp, %r69}, %fd11;
	}
	mov.b32 	%f87, %r69;
	abs.f32 	%f17, %f87;
	setp.lt.f32 	%p13, %f17, 0f4086232B;
	@%p13 bra 	$L__BB0_20;
	setp.lt.f32 	%p14, %f16, 0f00000000;
	add.f64 	%fd58, %fd11, 0d7FF0000000000000;
	selp.f64 	%fd164, 0d0000000000000000, %fd58, %p14;
	setp.geu.f32 	%p15, %f17, 0f40874800;
	@%p15 bra 	$L__BB0_20;
	shr.u32 	%r70, %r35, 31;
	add.s32 	%r71, %r35, %r70;
	shr.s32 	%r72, %r71, 1;
	shl.b32 	%r73, %r72, 20;
	add.s32 	%r74, %r37, %r73;
	mov.b64 	%fd59, {%r36, %r74};
	sub.s32 	%r75, %r35, %r72;
	shl.b32 	%r76, %r75, 20;
	add.s32 	%r77, %r76, 1072693248;
	mov.b32 	%r78, 0;
	mov.b64 	%fd60, {%r78, %r77};
	mul.f64 	%fd164, %fd60, %fd59;
$L__BB0_20:
	add.f64 	%fd16, %fd162, %fd164;
	ld.global.f32 	%f88, [%rd7];
	sub.f32 	%f18, %f88, %f108;
	cvt.f64.f32 	%fd17, %f18;
	fma.rn.f64 	%fd61, %fd17, 0d3FF71547652B82FE, 0d4338000000000000;
	{
	.reg .b32 %temp; 
	mov.b64 	{%r38, %temp}, %fd61;
	}
	mov.f64 	%fd62, 0dC338000000000000;
	add.rn.f64 	%fd63, %fd61, %fd62;
	fma.rn.f64 	%fd64, %fd63, 0dBFE62E42FEFA39EF, %fd17;
	fma.rn.f64 	%fd65, %fd63, 0dBC7ABC9E3B39803F, %fd64;
	fma.rn.f64 	%fd66, %fd65, 0d3E5ADE1569CE2BDF, 0d3E928AF3FCA213EA;
	fma.rn.f64 	%fd67, %fd66, %fd65, 0d3EC71DEE62401315;
	fma.rn.f64 	%fd68, %fd67, %fd65, 0d3EFA01997C89EB71;
	fma.rn.f64 	%fd69, %fd68, %fd65, 0d3F2A01A014761F65;
	fma.rn.f64 	%fd70, %fd69, %fd65, 0d3F56C16C1852B7AF;
	fma.rn.f64 	%fd71, %fd70, %fd65, 0d3F81111111122322;
	fma.rn.f64 	%fd72, %fd71, %fd65, 0d3FA55555555502A1;
	fma.rn.f64 	%fd73, %fd72, %fd65, 0d3FC5555555555511;
	fma.rn.f64 	%fd74, %fd73, %fd65, 0d3FE000000000000B;
	fma.rn.f64 	%fd75, %fd74, %fd65, 0d3FF0000000000000;
	fma.rn.f64 	%fd76, %fd75, %fd65, 0d3FF0000000000000;
	{
	.reg .b32 %temp; 
	mov.b64 	{%r39, %temp}, %fd76;
	}
	{
	.reg .b32 %temp; 
	mov.b64 	{%temp, %r40}, %fd76;
	}
	shl.b32 	%r79, %r38, 20;
	add.s32 	%r80, %r79, %r40;
	mov.b64 	%fd165, {%r39, %r80};
	{
	.reg .b32 %temp; 
	mov.b64 	{%temp, %r81}, %fd17;
	}
	mov.b32 	%f89, %r81;
	abs.f32 	%f19, %f89;
	setp.lt.f32 	%p16, %f19, 0f4086232B;
	@%p16 bra 	$L__BB0_23;
	setp.lt.f32 	%p17, %f18, 0f00000000;
	add.f64 	%fd77, %fd17, 0d7FF0000000000000;
	selp.f64 	%fd165, 0d0000000000000000, %fd77, %p17;
	setp.geu.f32 	%p18, %f19, 0f40874800;
	@%p18 bra 	$L__BB0_23;
	shr.u32 	%r82, %r38, 31;
	add.s32 	%r83, %r38, %r82;
	shr.s32 	%r84, %r83, 1;
	shl.b32 	%r85, %r84, 20;
	add.s32 	%r86, %r40, %r85;
	mov.b64 	%fd78, {%r39, %r86};
	sub.s32 	%r87, %r38, %r84;
	shl.b32 	%r88, %r87, 20;
	add.s32 	%r89, %r88, 1072693248;
	mov.b32 	%r90, 0;
	mov.b64 	%fd79, {%r90, %r89};
	mul.f64 	%fd165, %fd79, %fd78;
$L__BB0_23:
	add.f64 	%fd162, %fd16, %fd165;
	add.s32 	%r152, %r152, 2;
	add.s32 	%r151, %r151, 2;
	setp.eq.s32 	%p19, %r152, 0;
	@%p19 bra 	$L__BB0_24;
	bra.uni 	$L__BB0_17;
$L__BB0_24:
	and.b32  	%r91, %r58, 1;
	setp.eq.b32 	%p20, %r91, 1;
	not.pred 	%p21, %p20;
	@%p21 bra 	$L__BB0_29;
	add.s32 	%r92, %r150, %r19;
	mul.wide.s32 	%rd22, %r92, 4;
	add.s64 	%rd23, %rd2, %rd22;
	ld.global.f32 	%f90, [%rd23];
	sub.f32 	%f14, %f90, %f108;
	cvt.f64.f32 	%fd3, %f14;
	fma.rn.f64 	%fd80, %fd3, 0d3FF71547652B82FE, 0d4338000000000000;
	{
	.reg .b32 %temp; 
	mov.b64 	{%r27, %temp}, %fd80;
	}
	mov.f64 	%fd81, 0dC338000000000000;
	add.rn.f64 	%fd82, %fd80, %fd81;
	fma.rn.f64 	%fd83, %fd82, 0dBFE62E42FEFA39EF, %fd3;
	fma.rn.f64 	%fd84, %fd82, 0dBC7ABC9E3B39803F, %fd83;
	fma.rn.f64 	%fd85, %fd84, 0d3E5ADE1569CE2BDF, 0d3E928AF3FCA213EA;
	fma.rn.f64 	%fd86, %fd85, %fd84, 0d3EC71DEE62401315;
	fma.rn.f64 	%fd87, %fd86, %fd84, 0d3EFA01997C89EB71;
	fma.rn.f64 	%fd88, %fd87, %fd84, 0d3F2A01A014761F65;
	fma.rn.f64 	%fd89, %fd88, %fd84, 0d3F56C16C1852B7AF;
	fma.rn.f64 	%fd90, %fd89, %fd84, 0d3F81111111122322;
	fma.rn.f64 	%fd91, %fd90, %fd84, 0d3FA55555555502A1;
	fma.rn.f64 	%fd92, %fd91, %fd84, 0d3FC5555555555511;
	fma.rn.f64 	%fd93, %fd92, %fd84, 0d3FE000000000000B;
	fma.rn.f64 	%fd94, %fd93, %fd84, 0d3FF0000000000000;
	fma.rn.f64 	%fd95, %fd94, %fd84, 0d3FF0000000000000;
	{
	.reg .b32 %temp; 
	mov.b64 	{%r28, %temp}, %fd95;
	}
	{
	.reg .b32 %temp; 
	mov.b64 	{%temp, %r29}, %fd95;
	}
	shl.b32 	%r93, %r27, 20;
	add.s32 	%r94, %r93, %r29;
	mov.b64 	%fd161, {%r28, %r94};
	{
	.reg .b32 %temp; 
	mov.b64 	{%temp, %r95}, %fd3;
	}
	mov.b32 	%f91, %r95;
	abs.f32 	%f15, %f91;
	setp.lt.f32 	%p22, %f15, 0f4086232B;
	@%p22 bra 	$L__BB0_28;
	setp.lt.f32 	%p23, %f14, 0f00000000;
	add.f64 	%fd96, %fd3, 0d7FF0000000000000;
	selp.f64 	%fd161, 0d0000000000000000, %fd96, %p23;
	setp.geu.f32 	%p24, %f15, 0f40874800;
	@%p24 bra 	$L__BB0_28;
	shr.u32 	%r96, %r27, 31;
	add.s32 	%r97, %r27, %r96;
	shr.s32 	%r98, %r97, 1;
	shl.b32 	%r99, %r98, 20;
	add.s32 	%r100, %r29, %r99;
	mov.b64 	%fd97, {%r28, %r100};
	sub.s32 	%r101, %r27, %r98;
	shl.b32 	%r102, %r101, 20;
	add.s32 	%r103, %r102, 1072693248;
	mov.b32 	%r104, 0;
	mov.b64 	%fd98, {%r104, %r103};
	mul.f64 	%fd161, %fd98, %fd97;
$L__BB0_28:
	add.f64 	%fd162, %fd162, %fd161;
$L__BB0_29:
	setp.lt.s32 	%p25, %r58, 1;
	@%p25 bra 	$L__BB0_44;
	mul.lo.s32 	%r30, %r58, %r1;
	setp.eq.s32 	%p26, %r58, 1;
	mov.b32 	%r155, 0;
	@%p26 bra 	$L__BB0_39;
	and.b32  	%r155, %r58, 2147483646;
	neg.s32 	%r154, %r155;
	add.s64 	%rd5, %rd1, 4;
	add.s64 	%rd6, %rd2, 4;
	mov.u32 	%r153, %r30;
$L__BB0_32:
	mul.wide.s32 	%rd8, %r153, 4;
	add.s64 	%rd9, %rd6, %rd8;
	ld.global.f32 	%f92, [%rd9+-4];
	sub.f32 	%f20, %f92, %f108;
	cvt.f64.f32 	%fd23, %f20;
	fma.rn.f64 	%fd99, %fd23, 0d3FF71547652B82FE, 0d4338000000000000;
	{
	.reg .b32 %temp; 
	mov.b64 	{%r45, %temp}, %fd99;
	}
	mov.f64 	%fd100, 0dC338000000000000;
	add.rn.f64 	%fd101, %fd99, %fd100;
	fma.rn.f64 	%fd102, %fd101, 0dBFE62E42FEFA39EF, %fd23;
	fma.rn.f64 	%fd103, %fd101, 0dBC7ABC9E3B39803F, %fd102;
	fma.rn.f64 	%fd104, %fd103, 0d3E5ADE1569CE2BDF, 0d3E928AF3FCA213EA;
	fma.rn.f64 	%fd105, %fd104, %fd103, 0d3EC71DEE62401315;
	fma.rn.f64 	%fd106, %fd105, %fd103, 0d3EFA01997C89EB71;
	fma.rn.f64 	%fd107, %fd106, %fd103, 0d3F2A01A014761F65;
	fma.rn.f64 	%fd108, %fd107, %fd103, 0d3F56C16C1852B7AF;
	fma.rn.f64 	%fd109, %fd108, %fd103, 0d3F81111111122322;
	fma.rn.f64 	%fd110, %fd109, %fd103, 0d3FA55555555502A1;
	fma.rn.f64 	%fd111, %fd110, %fd103, 0d3FC5555555555511;
	fma.rn.f64 	%fd112, %fd111, %fd103, 0d3FE000000000000B;
	fma.rn.f64 	%fd113, %fd112, %fd103, 0d3FF0000000000000;
	fma.rn.f64 	%fd114, %fd113, %fd103, 0d3FF0000000000000;
	{
	.reg .b32 %temp; 
	mov.b64 	{%r46, %temp}, %fd114;
	}
	{
	.reg .b32 %temp; 
	mov.b64 	{%temp, %r47}, %fd114;
	}
	shl.b32 	%r106, %r45, 20;
	add.s32 	%r107, %r106, %r47;
	mov.b64 	%fd166, {%r46, %r107};
	{
	.reg .b32 %temp; 
	mov.b64 	{%temp, %r108}, %fd23;
	}
	mov.b32 	%f93, %r108;
	abs.f32 	%f21, %f93;
	setp.lt.f32 	%p27, %f21, 0f4086232B;
	@%p27 bra 	$L__BB0_35;
	setp.lt.f32 	%p28, %f20, 0f00000000;
	add.f64 	%fd115, %fd23, 0d7FF0000000000000;
	selp.f64 	%fd166, 0d0000000000000000, %fd115, %p28;
	setp.geu.f32 	%p29, %f21, 0f40874800;
	@%p29 bra 	$L__BB0_35;
	shr.u32 	%r109, %r45, 31;
	add.s32 	%r110, %r45, %r109;
	shr.s32 	%r111, %r110, 1;
	shl.b32 	%r112, %r111, 20;
	add.s32 	%r113, %r47, %r112;
	mov.b64 	%fd116, {%r46, %r113};
	sub.s32 	%r114, %r45, %r111;
	shl.b32 	%r115, %r114, 20;
	add.s32 	%r116, %r115, 1072693248;
	mov.b32 	%r117, 0;
	mov.b64 	%fd117, {%r117, %r116};
	mul.f64 	%fd166, %fd117, %fd116;
$L__BB0_35:
	add.s64 	%rd10, %rd5, %rd8;
	div.rn.f64 	%fd118, %fd166, %fd162;
	cvt.rn.f32.f64 	%f94, %fd118;
	st.global.f32 	[%rd10+-4], %f94;
	ld.global.f32 	%f95, [%rd9];
	sub.f32 	%f22, %f95, %f108;
	cvt.f64.f32 	%fd28, %f22;
	fma.rn.f64 	%fd119, %fd28, 0d3FF71547652B82FE, 0d4338000000000000;
	{
	.reg .b32 %temp; 
	mov.b64 	{%r48, %temp}, %fd119;
	}
	mov.f64 	%fd120, 0dC338000000000000;
	add.rn.f64 	%fd121, %fd119, %fd120;
	fma.rn.f64 	%fd122, %fd121, 0dBFE62E42FEFA39EF, %fd28;
	fma.rn.f64 	%fd123, %fd121, 0dBC7ABC9E3B39803F, %fd122;
	fma.rn.f64 	%fd124, %fd123, 0d3E5ADE1569CE2BDF, 0d3E928AF3FCA213EA;
	fma.rn.f64 	%fd125, %fd124, %fd123, 0d3EC71DEE62401315;
	fma.rn.f64 	%fd126, %fd125, %fd123, 0d3EFA01997C89EB71;
	fma.rn.f64 	%fd127, %fd126, %fd123, 0d3F2A01A014761F65;
	fma.rn.f64 	%fd128, %fd127, %fd123, 0d3F56C16C1852B7AF;
	fma.rn.f64 	%fd129, %fd128, %fd123, 0d3F81111111122322;
	fma.rn.f64 	%fd130, %fd129, %fd123, 0d3FA55555555502A1;
	fma.rn.f64 	%fd131, %fd130, %fd123, 0d3FC5555555555511;
	fma.rn.f64 	%fd132, %fd131, %fd123, 0d3FE000000000000B;
	fma.rn.f64 	%fd133, %fd132, %fd123, 0d3FF0000000000000;
	fma.rn.f64 	%fd134, %fd133, %fd123, 0d3FF0000000000000;
	{
	.reg .b32 %temp; 
	mov.b64 	{%r49, %temp}, %fd134;
	}
	{
	.reg .b32 %temp; 
	mov.b64 	{%temp, %r50}, %fd134;
	}
	shl.b32 	%r118, %r48, 20;
	add.s32 	%r119, %r118, %r50;
	mov.b64 	%fd167, {%r49, %r119};
	{
	.reg .b32 %temp; 
	mov.b64 	{%temp, %r120}, %fd28;
	}
	mov.b32 	%f96, %r120;
	abs.f32 	%f23, %f96;
	setp.lt.f32 	%p30, %f23, 0f4086232B;
	@%p30 bra 	$L__BB0_38;
	setp.lt.f32 	%p31, %f22, 0f00000000;
	add.f64 	%fd135, %fd28, 0d7FF0000000000000;
	selp.f64 	%fd167, 0d0000000000000000, %fd135, %p31;
	setp.geu.f32 	%p32, %f23, 0f40874800;
	@%p32 bra 	$L__BB0_38;
	shr.u32 	%r121, %r48, 31;
	add.s32 	%r122, %r48, %r121;
	shr.s32 	%r123, %r122, 1;
	shl.b32 	%r124, %r123, 20;
	add.s32 	%r125, %r50, %r124;
	mov.b64 	%fd136, {%r49, %r125};
	sub.s32 	%r126, %r48, %r123;
	shl.b32 	%r127, %r126, 20;
	add.s32 	%r128, %r127, 1072693248;
	mov.b32 	%r129, 0;
	mov.b64 	%fd137, {%r129, %r128};
	mul.f64 	%fd167, %fd137, %fd136;
$L__BB0_38:
	div.rn.f64 	%fd138, %fd167, %fd162;
	cvt.rn.f32.f64 	%f97, %fd138;
	st.global.f32 	[%rd10], %f97;
	add.s32 	%r154, %r154, 2;
	add.s32 	%r153, %r153, 2;
	setp.ne.s32 	%p33, %r154, 0;
	@%p33 bra 	$L__BB0_32;
$L__BB0_39:
	and.b32  	%r130, %r58, 1;
	setp.eq.b32 	%p34, %r130, 1;
	not.pred 	%p35, %p34;
	@%p35 bra 	$L__BB0_44;
	add.s32 	%r54, %r155, %r30;
	mul.wide.s32 	%rd24, %r54, 4;
	add.s64 	%rd25, %rd2, %rd24;
	ld.global.f32 	%f98, [%rd25];
	sub.f32 	%f24, %f98, %f108;
	cvt.f64.f32 	%fd33, %f24;
	fma.rn.f64 	%fd139, %fd33, 0d3FF71547652B82FE, 0d4338000000000000;
	{
	.reg .b32 %temp; 
	mov.b64 	{%r55, %temp}, %fd139;
	}
	mov.f64 	%fd140, 0dC338000000000000;
	add.rn.f64 	%fd141, %fd139, %fd140;
	fma.rn.f64 	%fd142, %fd141, 0dBFE62E42FEFA39EF, %fd33;
	fma.rn.f64 	%fd143, %fd141, 0dBC7ABC9E3B39803F, %fd142;
	fma.rn.f64 	%fd144, %fd143, 0d3E5ADE1569CE2BDF, 0d3E928AF3FCA213EA;
	fma.rn.f64 	%fd145, %fd144, %fd143, 0d3EC71DEE62401315;
	fma.rn.f64 	%fd146, %fd145, %fd143, 0d3EFA01997C89EB71;
	fma.rn.f64 	%fd147, %fd146, %fd143, 0d3F2A01A014761F65;
	fma.rn.f64 	%fd148, %fd147, %fd143, 0d3F56C16C1852B7AF;
	fma.rn.f64 	%fd149, %fd148, %fd143, 0d3F81111111122322;
	fma.rn.f64 	%fd150, %fd149, %fd143, 0d3FA55555555502A1;
	fma.rn.f64 	%fd151, %fd150, %fd143, 0d3FC5555555555511;
	fma.rn.f64 	%fd152, %fd151, %fd143, 0d3FE000000000000B;
	fma.rn.f64 	%fd153, %fd152, %fd143, 0d3FF0000000000000;
	fma.rn.f64 	%fd154, %fd153, %fd143, 0d3FF0000000000000;
	{
	.reg .b32 %temp; 
	mov.b64 	{%r56, %temp}, %fd154;
	}
	{
	.reg .b32 %temp; 
	mov.b64 	{%temp, %r57}, %fd154;
	}
	shl.b32 	%r131, %r55, 20;
	add.s32 	%r132, %r131, %r57;
	mov.b64 	%fd168, {%r56, %r132};
	{
	.reg .b32 %temp; 
	mov.b64 	{%temp, %r133}, %fd33;
	}
	mov.b32 	%f99, %r133;
	abs.f32 	%f25, %f99;
	setp.lt.f32 	%p36, %f25, 0f4086232B;
	@%p36 bra 	$L__BB0_43;
	setp.lt.f32 	%p37, %f24, 0f00000000;
	add.f64 	%fd155, %fd33, 0d7FF0000000000000;
	selp.f64 	%fd168, 0d0000000000000000, %fd155, %p37;
	setp.geu.f32 	%p38, %f25, 0f40874800;
	@%p38 bra 	$L__BB0_43;
	shr.u32 	%r134, %r55, 31;
	add.s32 	%r135, %r55, %r134;
	shr.s32 	%r136, %r135, 1;
	shl.b32 	%r137, %r136, 20;
	add.s32 	%r138, %r57, %r137;
	mov.b64 	%fd156, {%r56, %r138};
	sub.s32 	%r139, %r55, %r136;
	shl.b32 	%r140, %r139, 20;
	add.s32 	%r141, %r140, 1072693248;
	mov.b32 	%r142, 0;
	mov.b64 	%fd157, {%r142, %r141};
	mul.f64 	%fd168, %fd157, %fd156;
$L__BB0_43:
	div.rn.f64 	%fd158, %fd168, %fd162;
	cvt.rn.f32.f64 	%f100, %fd158;
	add.s64 	%rd27, %rd1, %rd24;
	st.global.f32 	[%rd27], %f100;
$L__BB0_44:
	ret;

}


// ===== COMPILED SASS (sm_100) =====

	.target	sm_100

	.elftype	@"ET_EXEC"


//--------------------- .note.nv.tkinfo           --------------------------
	.section	.note.nv.tkinfo,"",@"SHT_NOTE"
	.sectionflags	@"SHF_NOTE_NV_TKINFO"
	.tkinfo
        /*0018*/ 	.word	0x00000002
        /*0030*/ 	.string	""
        /*0030*/ 	.string	"ptxas"
        /*0030*/ 	.string	"Cuda compilation tools, release 13.0, V13.0.88"
        /*0030*/ 	.string	"Build cuda_13.0.r13.0/compiler.36424714_0"
        /*0030*/ 	.string	"-arch sm_100 -m 64 "



//--------------------- .note.nv.cuinfo           --------------------------
	.section	.note.nv.cuinfo,"",@"SHT_NOTE"
	.sectionflags	@"SHF_NOTE_NV_CUINFO"
        /*0018*/ 	.short	0x0002
        /*001a*/ 	.short	0x0064
        /*001c*/ 	.short	0x0082
	.zero		2


//--------------------- .nv.info                  --------------------------
	.section	.nv.info,"",@"SHT_CUDA_INFO"
	.align	4


	//----- nvinfo : EIATTR_REGCOUNT
	.align		4
        /*0000*/ 	.byte	0x04, 0x2f
        /*0002*/ 	.short	(.L_1 - .L_0)
	.align		4
.L_0:
        /*0004*/ 	.word	index@(_Z13naive_softmaxPKfPfii)
        /*0008*/ 	.word	0x00000020


	//----- nvinfo : EIATTR_FRAME_SIZE
	.align		4
.L_1:
        /*000c*/ 	.byte	0x04, 0x11
        /*000e*/ 	.short	(.L_3 - .L_2)
	.align		4
.L_2:
        /*0010*/ 	.word	index@($__internal_0_$__cuda_sm20_div_rn_f64_full)
        /*0014*/ 	.word	0x00000000


	//----- nvinfo : EIATTR_FRAME_SIZE
	.align		4
.L_3:
        /*0018*/ 	.byte	0x04, 0x11
        /*001a*/ 	.short	(.L_5 - .L_4)
	.align		4
.L_4:
        /*001c*/ 	.word	index@(_Z13naive_softmaxPKfPfii)
        /*0020*/ 	.word	0x00000000


	//----- nvinfo : EIATTR_MIN_STACK_SIZE
	.align		4
.L_5:
        /*0024*/ 	.byte	0x04, 0x12
        /*0026*/ 	.short	(.L_7 - .L_6)
	.align		4
.L_6:
        /*0028*/ 	.word	index@(_Z13naive_softmaxPKfPfii)
        /*002c*/ 	.word	0x00000000
.L_7:


//--------------------- .nv.compat                --------------------------
	.section	.nv.compat,"",@"SHT_CUDA_COMPAT_INFO"
	.align	4
        /*0000*/ 	.byte	0x02, 0x09, 0x00, 0x00, 0x02, 0x02, 0x01, 0x00, 0x02, 0x05, 0x05, 0x00, 0x03, 0x07, 0x01, 0x01
        /*0010*/ 	.byte	0x02, 0x03, 0x00, 0x00, 0x02, 0x06, 0x01, 0x00, 0x04, 0x0b, 0x08, 0x00, 0x01, 0x00, 0x00, 0x00
        /*0020*/ 	.byte	0x00, 0x00, 0x00, 0x00


//--------------------- .nv.info._Z13naive_softmaxPKfPfii --------------------------
	.section	.nv.info._Z13naive_softmaxPKfPfii,"",@"SHT_CUDA_INFO"
	.sectionflags	@""
	.align	4


	//----- nvinfo : EIATTR_CUDA_API_VERSION
	.align		4
        /*0000*/ 	.byte	0x04, 0x37
        /*0002*/ 	.short	(.L_9 - .L_8)
.L_8:
        /*0004*/ 	.word	0x00000082


	//----- nvinfo : EIATTR_KPARAM_INFO
	.align		4
.L_9:
        /*0008*/ 	.byte	0x04, 0x17
        /*000a*/ 	.short	(.L_11 - .L_10)
.L_10:
        /*000c*/ 	.word	0x00000000
        /*0010*/ 	.short	0x0003
        /*0012*/ 	.short	0x0014
        /*0014*/ 	.byte	0x00, 0xf0, 0x11, 0x00


	//----- nvinfo : EIATTR_KPARAM_INFO
	.align		4
.L_11:
        /*0018*/ 	.byte	0x04, 0x17
        /*001a*/ 	.short	(.L_13 - .L_12)
.L_12:
        /*001c*/ 	.word	0x00000000
        /*0020*/ 	.short	0x0002
        /*0022*/ 	.short	0x0010
        /*0024*/ 	.byte	0x00, 0xf0, 0x11, 0x00


	//----- nvinfo : EIATTR_KPARAM_INFO
	.align		4
.L_13:
        /*0028*/ 	.byte	0x04, 0x17
        /*002a*/ 	.short	(.L_15 - .L_14)
.L_14:
        /*002c*/ 	.word	0x00000000
        /*0030*/ 	.short	0x0001
        /*0032*/ 	.short	0x0008
        /*0034*/ 	.byte	0x00, 0xf5, 0x21, 0x00


	//----- nvinfo : EIATTR_KPARAM_INFO
	.align		4
.L_15:
        /*0038*/ 	.byte	0x04, 0x17
        /*003a*/ 	.short	(.L_17 - .L_16)
.L_16:
        /*003c*/ 	.word	0x00000000
        /*0040*/ 	.short	0x0000
        /*0042*/ 	.short	0x0000
        /*0044*/ 	.byte	0x00, 0xf5, 0x21, 0x00


	//----- nvinfo : EIATTR_SPARSE_MMA_MASK
	.align		4
.L_17:
        /*0048*/ 	.byte	0x03, 0x50
        /*004a*/ 	.short	0x0000


	//----- nvinfo : EIATTR_MAXREG_COUNT
	.align		4
        /*004c*/ 	.byte	0x03, 0x1b
        /*004e*/ 	.short	0x00ff


	//----- nvinfo : EIATTR_MERCURY_ISA_VERSION
	.align		4
        /*0050*/ 	.byte	0x03, 0x5f
        /*0052*/ 	.short	0x0101


	//----- nvinfo : EIATTR_VRC_CTA_INIT_COUNT
	.align		4
        /*0054*/ 	.byte	0x02, 0x4a
	.zero		1
	.zero		1


	//----- nvinfo : EIATTR_EXIT_INSTR_OFFSETS
	.align		4
        /*0058*/ 	.byte	0x04, 0x1c
        /*005a*/ 	.short	(.L_19 - .L_18)


	//   ....[0]....
.L_18:
        /*005c*/ 	.word	0x00000070


	//   ....[1]....
        /*0060*/ 	.word	0x000012f0


	//   ....[2]....
        /*0064*/ 	.word	0x00001fb0


	//   ....[3]....
        /*0068*/ 	.word	0x000025b0


	//----- nvinfo : EIATTR_CRS_STACK_SIZE
	.align		4
.L_19:
        /*006c*/ 	.byte	0x04, 0x1e
        /*006e*/ 	.short	(.L_21 - .L_20)
.L_20:
        /*0070*/ 	.word	0x00000000


	//----- nvinfo : EIATTR_CBANK_PARAM_SIZE
	.align		4
.L_21:
        /*0074*/ 	.byte	0x03, 0x19
        /*0076*/ 	.short	0x0018


	//----- nvinfo : EIATTR_PARAM_CBANK
	.align		4
        /*0078*/ 	.byte	0x04, 0x0a
        /*007a*/ 	.short	(.L_23 - .L_22)
	.align		4
.L_22:
        /*007c*/ 	.word	index@(.nv.constant0._Z13naive_softmaxPKfPfii)
        /*0080*/ 	.short	0x0380
        /*0082*/ 	.short	0x0018


	//----- nvinfo : EIATTR_SW_WAR
	.align		4
.L_23:
        /*0084*/ 	.byte	0x04, 0x36
        /*0086*/ 	.short	(.L_25 - .L_24)
.L_24:
        /*0088*/ 	.word	0x00000008
.L_25:


//--------------------- .nv.callgraph             --------------------------
	.section	.nv.callgraph,"",@"SHT_CUDA_CALLGRAPH"
	.align	4
	.sectionentsize	8
	.align		4
        /*0000*/ 	.word	0x00000000
	.align		4
        /*0004*/ 	.word	0xffffffff
	.align		4
        /*0008*/ 	.word	0x00000000
	.align		4
        /*000c*/ 	.word	0xfffffffe
	.align		4
        /*0010*/ 	.word	0x00000000
	.align		4
        /*0014*/ 	.word	0xfffffffd
	.align		4
        /*0018*/ 	.word	0x00000000
	.align		4
        /*001c*/ 	.word	0xfffffffc


//--------------------- .text._Z13naive_softmaxPKfPfii --------------------------
	.section	.text._Z13naive_softmaxPKfPfii,"ax",@progbits
	.align	128
        .global         _Z13naive_softmaxPKfPfii
        .type           _Z13naive_softmaxPKfPfii,@function
        .size           _Z13naive_softmaxPKfPfii,(.L_x_35 - _Z13naive_softmaxPKfPfii)
        .other          _Z13naive_softmaxPKfPfii,@"STO_CUDA_ENTRY STV_DEFAULT"
_Z13naive_softmaxPKfPfii:
.text._Z13naive_softmaxPKfPfii:
[----:B------:R-:W-:Y:S01]  /*0000*/  LDC R1, c[0x0][0x37c] ;  /* 0x0000df00ff017b82 */ /* 0x000fe20000000800 */
[----:B------:R-:W0:Y:S01]  /*0010*/  S2R R3, SR_CTAID.X ;  /* 0x0000000000037919 */ /* 0x000e220000002500 */
[----:B------:R-:W0:Y:S01]  /*0020*/  LDCU UR4, c[0x0][0x360] ;  /* 0x00006c00ff0477ac */ /* 0x000e220008000800 */
[----:B------:R-:W0:Y:S01]  /*0030*/  S2R R0, SR_TID.X ;  /* 0x0000000000007919 */ /* 0x000e220000002100 */
[----:B------:R-:W1:Y:S01]  /*0040*/  LDCU UR5, c[0x0][0x390] ;  /* 0x00007200ff0577ac */ /* 0x000e620008000800 */
[----:B0-----:R-:W-:-:S05]  /*0050*/  IMAD R3, R3, UR4, R0 ;  /* 0x0000000403037c24 */ /* 0x001fca000f8e0200 */
[----:B-1----:R-:W-:-:S13]  /*0060*/  ISETP.GE.AND P0, PT, R3, UR5, PT ;  /* 0x0000000503007c0c */ /* 0x002fda000bf06270 */
[----:B------:R-:W-:Y:S05]  /*0070*/  @P0 EXIT ;  /* 0x000000000000094d */ /* 0x000fea0003800000 */
[----:B------:R-:W0:Y:S01]  /*0080*/  LDCU UR4, c[0x0][0x394] ;  /* 0x00007280ff0477ac */ /* 0x000e220008000800 */
[----:B------:R-:W-:Y:S01]  /*0090*/  IMAD.MOV.U32 R2, RZ, RZ, -0x800001 ;  /* 0xff7fffffff027424 */ /* 0x000fe200078e00ff */
[----:B------:R-:W1:Y:S01]  /*00a0*/  LDCU.64 UR6, c[0x0][0x358] ;  /* 0x00006b00ff0677ac */ /* 0x000e620008000a00 */
[----:B0-----:R-:W-:-:S05]  /*00b0*/  IMAD.U32 R8, RZ, RZ, UR4 ;  /* 0x00000004ff087e24 */ /* 0x001fca000f8e00ff */
[----:B------:R-:W-:-:S13]  /*00c0*/  ISETP.GE.AND P0, PT, R8, 0x1, PT ;  /* 0x000000010800780c */ /* 0x000fda0003f06270 */
[----:B-1----:R-:W-:Y:S05]  /*00d0*/  @!P0 BRA `(.L_x_0) ;  /* 0x0000000400708947 */ /* 0x002fea0003800000 */
[C---:B------:R-:W-:Y:S01]  /*00e0*/  ISETP.GE.U32.AND P1, PT, R8.reuse, 0x10, PT ;  /* 0x000000100800780c */ /* 0x040fe20003f26070 */
[----:B------:R-:W-:Y:S01]  /*00f0*/  IMAD R0, R3, R8, RZ ;  /* 0x0000000803007224 */ /* 0x000fe200078e02ff */
[----:B------:R-:W-:Y:S01]  /*0100*/  LOP3.LUT R24, R8, 0xf, RZ, 0xc0, !PT ;  /* 0x0000000f08187812 */ /* 0x000fe200078ec0ff */
[----:B------:R-:W-:Y:S02]  /*0110*/  IMAD.MOV.U32 R2, RZ, RZ, -0x800001 ;  /* 0xff7fffffff027424 */ /* 0x000fe400078e00ff */
[----:B------:R-:W-:Y:S01]  /*0120*/  IMAD.MOV.U32 R7, RZ, RZ, RZ ;  /* 0x000000ffff077224 */ /* 0x000fe200078e00ff */
[----:B------:R-:W-:-:S07]  /*0130*/  ISETP.NE.AND P2, PT, R24, RZ, PT ;  /* 0x000000ff1800720c */ /* 0x000fce0003f45270 */
[----:B------:R-:W-:Y:S06]  /*0140*/  @!P1 BRA `(.L_x_1) ;  /* 0x0000000000989947 */ /* 0x000fec0003800000 */
[----:B------:R-:W0:Y:S01]  /*0150*/  LDCU.64 UR4, c[0x0][0x380] ;  /* 0x00007000ff0477ac */ /* 0x000e220008000a00 */
[----:B------:R-:W-:Y:S01]  /*0160*/  LOP3.LUT R7, R8, 0x7ffffff0, RZ, 0xc0, !PT ;  /* 0x7ffffff008077812 */ /* 0x000fe200078ec0ff */
[----:B------:R-:W-:Y:S02]  /*0170*/  IMAD.MOV.U32 R2, RZ, RZ, -0x800001 ;  /* 0xff7fffffff027424 */ /* 0x000fe400078e00ff */
[----:B------:R-:W-:Y:S02]  /*0180*/  IMAD.MOV.U32 R6, RZ, RZ, R0 ;  /* 0x000000ffff067224 */ /* 0x000fe400078e0000 */
[----:B------:R-:W-:Y:S01]  /*0190*/  IMAD.MOV R9, RZ, RZ, -R7 ;  /* 0x000000ffff097224 */ /* 0x000fe200078e0a07 */
[----:B0-----:R-:W-:-:S04]  /*01a0*/  UIADD3 UR4, UP0, UPT, UR4, 0x20, URZ ;  /* 0x0000002004047890 */ /* 0x001fc8000ff1e0ff */
[----:B------:R-:W-:-:S12]  /*01b0*/  UIADD3.X UR5, UPT, UPT, URZ, UR5, URZ, UP0, !UPT ;  /* 0x00000005ff057290 */ /* 0x000fd800087fe4ff */
.L_x_2:
[----:B------:R-:W-:Y:S02]  /*01c0*/  IMAD.U32 R4, RZ, RZ, UR4 ;  /* 0x00000004ff047e24 */ /* 0x000fe4000f8e00ff */
[----:B------:R-:W-:Y:S02]  /*01d0*/  IMAD.U32 R5, RZ, RZ, UR5 ;  /* 0x00000005ff057e24 */ /* 0x000fe4000f8e00ff */
[----:B------:R-:W-:-:S05]  /*01e0*/  IMAD.WIDE R4, R6, 0x4, R4 ;  /* 0x0000000406047825 */ /* 0x000fca00078e0204 */
[----:B------:R-:W2:Y:S04]  /*01f0*/  LDG.E R19, desc[UR6][R4.64+-0x20] ;  /* 0xffffe00604137981 */ /* 0x000ea8000c1e1900 */
[----:B------:R-:W2:Y:S04]  /*0200*/  LDG.E R18, desc[UR6][R4.64+-0x1c] ;  /* 0xffffe40604127981 */ /* 0x000ea8000c1e1900 */
[----:B------:R-:W3:Y:S04]  /*0210*/  LDG.E R21, desc[UR6][R4.64+-0x18] ;  /* 0xffffe80604157981 */ /* 0x000ee8000c1e1900 */
[----:B------:R-:W3:Y:S04]  /*0220*/  LDG.E R20, desc[UR6][R4.64+-0x14] ;  /* 0xffffec0604147981 */ /* 0x000ee8000c1e1900 */
[----:B------:R-:W4:Y:S04]  /*0230*/  LDG.E R23, desc[UR6][R4.64+-0x10] ;  /* 0xfffff00604177981 */ /* 0x000f28000c1e1900 */
[----:B------:R-:W4:Y:S04]  /*0240*/  LDG.E R22, desc[UR6][R4.64+-0xc] ;  /* 0xfffff40604167981 */ /* 0x000f28000c1e1900 */
[----:B------:R-:W5:Y:S04]  /*0250*/  LDG.E R25, desc[UR6][R4.64+-0x8] ;  /* 0xfffff80604197981 */ /* 0x000f68000c1e1900 */
        /* <DEDUP_REMOVED lines=8> */
[----:B------:R-:W5:Y:S01]  /*02e0*/  LDG.E R16, desc[UR6][R4.64+0x1c] ;  /* 0x00001c0604107981 */ /* 0x000f62000c1e1900 */
[----:B------:R-:W-:-:S02]  /*02f0*/  VIADD R9, R9, 0x10 ;  /* 0x0000001009097836 */ /* 0x000fc40000000000 */
[----:B------:R-:W-:-:S03]  /*0300*/  VIADD R6, R6, 0x10 ;  /* 0x0000001006067836 */ /* 0x000fc60000000000 */
[----:B------:R-:W-:Y:S02]  /*0310*/  ISETP.NE.AND P1, PT, R9, RZ, PT ;  /* 0x000000ff0900720c */ /* 0x000fe40003f25270 */
[----:B--2---:R-:W-:-:S04]  /*0320*/  FMNMX3 R18, R2, R19, R18, !PT ;  /* 0x0000001302127276 */ /* 0x004fc80007800012 */
[----:B---3--:R-:W-:-:S04]  /*0330*/  FMNMX3 R18, R18, R21, R20, !PT ;  /* 0x0000001512127276 */ /* 0x008fc80007800014 */
[----:B----4-:R-:W-:-:S04]  /*0340*/  FMNMX3 R18, R18, R23, R22, !PT ;  /* 0x0000001712127276 */ /* 0x010fc80007800016 */
[----:B-----5:R-:W-:-:S04]  /*0350*/  FMNMX3 R18, R18, R25, R26, !PT ;  /* 0x0000001912127276 */ /* 0x020fc8000780001a */
[----:B------:R-:W-:-:S04]  /*0360*/  FMNMX3 R14, R18, R14, R17, !PT ;  /* 0x0000000e120e7276 */ /* 0x000fc80007800011 */
[----:B------:R-:W-:-:S04]  /*0370*/  FMNMX3 R10, R14, R15, R10, !PT ;  /* 0x0000000f0e0a7276 */ /* 0x000fc8000780000a */
[----:B------:R-:W-:-:S04]  /*0380*/  FMNMX3 R10, R10, R13, R12, !PT ;  /* 0x0000000d0a0a7276 */ /* 0x000fc8000780000c */
[----:B------:R-:W-:Y:S01]  /*0390*/  FMNMX3 R2, R10, R11, R16, !PT ;  /* 0x0000000b0a027276 */ /* 0x000fe20007800010 */
[----:B------:R-:W-:Y:S06]  /*03a0*/  @P1 BRA `(.L_x_2) ;  /* 0xfffffffc00841947 */ /* 0x000fec000383ffff */
.L_x_1:
[----:B------:R-:W-:Y:S05]  /*03b0*/  @!P2 BRA `(.L_x_0) ;  /* 0x0000000000b8a947 */ /* 0x000fea0003800000 */
[----:B------:R-:W-:Y:S02]  /*03c0*/  ISETP.GE.U32.AND P1, PT, R24, 0x8, PT ;  /* 0x000000081800780c */ /* 0x000fe40003f26070 */
[----:B------:R-:W-:-:S04]  /*03d0*/  LOP3.LUT R16, R8, 0x7, RZ, 0xc0, !PT ;  /* 0x0000000708107812 */ /* 0x000fc800078ec0ff */
[----:B------:R-:W-:-:S07]  /*03e0*/  ISETP.NE.AND P2, PT, R16, RZ, PT ;  /* 0x000000ff1000720c */ /* 0x000fce0003f45270 */
[----:B------:R-:W-:Y:S06]  /*03f0*/  @!P1 BRA `(.L_x_3) ;  /* 0x0000000000409947 */ /* 0x000fec0003800000 */
[----:B------:R-:W0:Y:S01]  /*0400*/  LDC.64 R4, c[0x0][0x380] ;  /* 0x0000e000ff047b82 */ /* 0x000e220000000a00 */
[----:B------:R-:W-:-:S05]  /*0410*/  IADD3 R9, PT, PT, R0, R7, RZ ;  /* 0x0000000700097210 */ /* 0x000fca0007ffe0ff */
[----:B0-----:R-:W-:-:S05]  /*0420*/  IMAD.WIDE R4, R9, 0x4, R4 ;  /* 0x0000000409047825 */ /* 0x001fca00078e0204 */
[----:B------:R-:W2:Y:S04]  /*0430*/  LDG.E R9, desc[UR6][R4.64] ;  /* 0x0000000604097981 */ /* 0x000ea8000c1e1900 */
[----:B------:R-:W2:Y:S04]  /*0440*/  LDG.E R6, desc[UR6][R4.64+0x4] ;  /* 0x0000040604067981 */ /* 0x000ea8000c1e1900 */
[----:B------:R-:W3:Y:S04]  /*0450*/  LDG.E R11, desc[UR6][R4.64+0x8] ;  /* 0x00000806040b7981 */ /* 0x000ee8000c1e1900 */
[----:B------:R-:W3:Y:S04]  /*0460*/  LDG.E R10, desc[UR6][R4.64+0xc] ;  /* 0x00000c06040a7981 */ /* 0x000ee8000c1e1900 */
[----:B------:R-:W4:Y:S04]  /*0470*/  LDG.E R13, desc[UR6][R4.64+0x10] ;  /* 0x00001006040d7981 */ /* 0x000f28000c1e1900 */
[----:B------:R-:W4:Y:S04]  /*0480*/  LDG.E R12, desc[UR6][R4.64+0x14] ;  /* 0x00001406040c7981 */ /* 0x000f28000c1e1900 */
[----:B------:R-:W5:Y:S04]  /*0490*/  LDG.E R15, desc[UR6][R4.64+0x18] ;  /* 0x00001806040f7981 */ /* 0x000f68000c1e1900 */
[----:B------:R-:W5:Y:S01]  /*04a0*/  LDG.E R14, desc[UR6][R4.64+0x1c] ;  /* 0x00001c06040e7981 */ /* 0x000f62000c1e1900 */
[----:B------:R-:W-:Y:S01]  /*04b0*/  VIADD R7, R7, 0x8 ;  /* 0x0000000807077836 */ /* 0x000fe20000000000 */
[----:B--2---:R-:W-:-:S04]  /*04c0*/  FMNMX3 R6, R2, R9, R6, !PT ;  /* 0x0000000902067276 */ /* 0x004fc80007800006 */
[----:B---3--:R-:W-:-:S04]  /*04d0*/  FMNMX3 R6, R6, R11, R10, !PT ;  /* 0x0000000b06067276 */ /* 0x008fc8000780000a */
[----:B----4-:R-:W-:-:S04]  /*04e0*/  FMNMX3 R6, R6, R13, R12, !PT ;  /* 0x0000000d06067276 */ /* 0x010fc8000780000c */
[----:B-----5:R-:W-:-:S07]  /*04f0*/  FMNMX3 R2, R6, R15, R14, !PT ;  /* 0x0000000f06027276 */ /* 0x020fce000780000e */
.L_x_3:
[----:B------:R-:W-:Y:S05]  /*0500*/  @!P2 BRA `(.L_x_0) ;  /* 0x000000000064a947 */ /* 0x000fea0003800000 */
[----:B------:R-:W-:Y:S02]  /*0510*/  ISETP.GE.U32.AND P1, PT, R16, 0x4, PT ;  /* 0x000000041000780c */ /* 0x000fe40003f26070 */
[----:B------:R-:W-:-:S04]  /*0520*/  LOP3.LUT R6, R8, 0x3, RZ, 0xc0, !PT ;  /* 0x0000000308067812 */ /* 0x000fc800078ec0ff */
[----:B------:R-:W-:-:S07]  /*0530*/  ISETP.NE.AND P2, PT, R6, RZ, PT ;  /* 0x000000ff0600720c */ /* 0x000fce0003f45270 */
[----:B------:R-:W-:Y:S06]  /*0540*/  @!P1 BRA `(.L_x_4) ;  /* 0x0000000000289947 */ /* 0x000fec0003800000 */
[----:B------:R-:W0:Y:S01]  /*0550*/  LDC.64 R4, c[0x0][0x380] ;  /* 0x0000e000ff047b82 */ /* 0x000e220000000a00 */
[----:B------:R-:W-:-:S04]  /*0560*/  IMAD.IADD R9, R0, 0x1, R7 ;  /* 0x0000000100097824 */ /* 0x000fc800078e0207 */
[----:B0-----:R-:W-:-:S05]  /*0570*/  IMAD.WIDE R4, R9, 0x4, R4 ;  /* 0x0000000409047825 */ /* 0x001fca00078e0204 */
[----:B------:R-:W2:Y:S04]  /*0580*/  LDG.E R9, desc[UR6][R4.64] ;  /* 0x0000000604097981 */ /* 0x000ea8000c1e1900 */
[----:B------:R-:W2:Y:S04]  /*0590*/  LDG.E R10, desc[UR6][R4.64+0x4] ;  /* 0x00000406040a7981 */ /* 0x000ea8000c1e1900 */
[----:B------:R-:W3:Y:S04]  /*05a0*/  LDG.E R11, desc[UR6][R4.64+0x8] ;  /* 0x00000806040b7981 */ /* 0x000ee8000c1e1900 */
[----:B------:R-:W3:Y:S01]  /*05b0*/  LDG.E R12, desc[UR6][R4.64+0xc] ;  /* 0x00000c06040c7981 */ /* 0x000ee2000c1e1900 */
[----:B------:R-:W-:Y:S01]  /*05c0*/  VIADD R7, R7, 0x4 ;  /* 0x0000000407077836 */ /* 0x000fe20000000000 */
[----:B--2---:R-:W-:-:S04]  /*05d0*/  FMNMX3 R2, R2, R9, R10, !PT ;  /* 0x0000000902027276 */ /* 0x004fc8000780000a */
[----:B---3--:R-:W-:-:S07]  /*05e0*/  FMNMX3 R2, R2, R11, R12, !PT ;  /* 0x0000000b02027276 */ /* 0x008fce000780000c */
.L_x_4:
[----:B------:R-:W-:Y:S05]  /*05f0*/  @!P2 BRA `(.L_x_0) ;  /* 0x000000000028a947 */ /* 0x000fea0003800000 */
[----:B------:R-:W0:Y:S01]  /*0600*/  LDC.64 R10, c[0x0][0x380] ;  /* 0x0000e000ff0a7b82 */ /* 0x000e220000000a00 */
[----:B------:R-:W-:Y:S02]  /*0610*/  IMAD.IADD R7, R0, 0x1, R7 ;  /* 0x0000000100077824 */ /* 0x000fe400078e0207 */
[----:B------:R-:W-:-:S07]  /*0620*/  IMAD.MOV R6, RZ, RZ, -R6 ;  /* 0x000000ffff067224 */ /* 0x000fce00078e0a06 */
.L_x_5:
[----:B0-----:R-:W-:-:S06]  /*0630*/  IMAD.WIDE R4, R7, 0x4, R10 ;  /* 0x0000000407047825 */ /* 0x001fcc00078e020a */
[----:B------:R-:W2:Y:S01]  /*0640*/  LDG.E R5, desc[UR6][R4.64] ;  /* 0x0000000604057981 */ /* 0x000ea2000c1e1900 */
[----:B------:R-:W-:Y:S02]  /*0650*/  VIADD R6, R6, 0x1 ;  /* 0x0000000106067836 */ /* 0x000fe40000000000 */
[----:B------:R-:W-:-:S03]  /*0660*/  VIADD R7, R7, 0x1 ;  /* 0x0000000107077836 */ /* 0x000fc60000000000 */
[----:B------:R-:W-:Y:S02]  /*0670*/  ISETP.NE.AND P1, PT, R6, RZ, PT ;  /* 0x000000ff0600720c */ /* 0x000fe40003f25270 */
[----:B--2---:R-:W-:-:S11]  /*0680*/  FMNMX R2, R5, R2, !PT ;  /* 0x0000000205027209 */ /* 0x004fd60007800000 */
[----:B------:R-:W-:Y:S05]  /*0690*/  @P1 BRA `(.L_x_5) ;  /* 0xfffffffc00e41947 */ /* 0x000fea000383ffff */
.L_x_0:
[----:B------:R-:W-:Y:S01]  /*06a0*/  CS2R R6, SRZ ;  /* 0x0000000000067805 */ /* 0x000fe2000001ff00 */
[----:B------:R-:W-:Y:S06]  /*06b0*/  @!P0 BRA `(.L_x_6) ;  /* 0x0000000c00088947 */ /* 0x000fec0003800000 */
[----:B------:R-:W-:Y:S01]  /*06c0*/  ISETP.NE.AND P0, PT, R8, 0x1, PT ;  /* 0x000000010800780c */ /* 0x000fe20003f05270 */
[----:B------:R-:W-:Y:S01]  /*06d0*/  IMAD R0, R3, R8, RZ ;  /* 0x0000000803007224 */ /* 0x000fe200078e02ff */
[----:B------:R-:W-:Y:S01]  /*06e0*/  CS2R R6, SRZ ;  /* 0x0000000000067805 */ /* 0x000fe2000001ff00 */
[----:B------:R-:W-:-:S10]  /*06f0*/  IMAD.MOV.U32 R5, RZ, RZ, RZ ;  /* 0x000000ffff057224 */ /* 0x000fd400078e00ff */
[----:B------:R-:W-:Y:S05]  /*0700*/  @!P0 BRA `(.L_x_7) ;  /* 0x0000000400d88947 */ /* 0x000fea0003800000 */
[----:B------:R-:W0:Y:S01]  /*0710*/  LDCU.64 UR4, c[0x0][0x380] ;  /* 0x00007000ff0477ac */ /* 0x000e220008000a00 */
[----:B------:R-:W-:Y:S01]  /*0720*/  LOP3.LUT R5, R8, 0x7ffffffe, RZ, 0xc0, !PT ;  /* 0x7ffffffe08057812 */ /* 0x000fe200078ec0ff */
[----:B------:R-:W-:Y:S01]  /*0730*/  IMAD.MOV.U32 R4, RZ, RZ, R0 ;  /* 0x000000ffff047224 */ /* 0x000fe200078e0000 */
[----:B------:R-:W-:-:S03]  /*0740*/  CS2R R6, SRZ ;  /* 0x0000000000067805 */ /* 0x000fc6000001ff00 */
[----:B------:R-:W-:Y:S01]  /*0750*/  IMAD.MOV R24, RZ, RZ, -R5 ;  /* 0x000000ffff187224 */ /* 0x000fe200078e0a05 */
[----:B0-----:R-:W-:-:S04]  /*0760*/  UIADD3 UR4, UP0, UPT, UR4, 0x4, URZ ;  /* 0x0000000404047890 */ /* 0x001fc8000ff1e0ff */
[----:B------:R-:W-:-:S12]  /*0770*/  UIADD3.X UR5, UPT, UPT, URZ, UR5, URZ, UP0, !UPT ;  /* 0x00000005ff057290 */ /* 0x000fd800087fe4ff */
.L_x_12:
[----:B------:R-:W-:Y:S01]  /*0780*/  MOV R8, UR4 ;  /* 0x0000000400087c02 */ /* 0x000fe20008000f00 */
[----:B------:R-:W-:-:S04]  /*0790*/  IMAD.U32 R9, RZ, RZ, UR5 ;  /* 0x00000005ff097e24 */ /* 0x000fc8000f8e00ff */
[----:B------:R-:W-:-:S05]  /*07a0*/  IMAD.WIDE R14, R4, 0x4, R8 ;  /* 0x00000004040e7825 */ /* 0x000fca00078e0208 */
[----:B------:R-:W2:Y:S04]  /*07b0*/  LDG.E R25, desc[UR6][R14.64+-0x4] ;  /* 0xfffffc060e197981 */ /* 0x000ea8000c1e1900 */
[----:B------:R0:W3:Y:S01]  /*07c0*/  LDG.E R27, desc[UR6][R14.64] ;  /* 0x000000060e1b7981 */ /* 0x0000e2000c1e1900 */
[----:B------:R-:W-:Y:S01]  /*07d0*/  IMAD.MOV.U32 R10, RZ, RZ, 0x652b82fe ;  /* 0x652b82feff0a7424 */ /* 0x000fe200078e00ff */
[----:B------:R-:W-:Y:S01]  /*07e0*/  UMOV UR8, 0xfefa39ef ;  /* 0xfefa39ef00087882 */ /* 0x000fe20000000000 */
[----:B------:R-:W-:Y:S01]  /*07f0*/  IMAD.MOV.U32 R11, RZ, RZ, 0x3ff71547 ;  /* 0x3ff71547ff0b7424 */ /* 0x000fe200078e00ff */
[----:B------:R-:W-:Y:S01]  /*0800*/  UMOV UR9, 0x3fe62e42 ;  /* 0x3fe62e4200097882 */ /* 0x000fe20000000000 */
        /* <DEDUP_REMOVED lines=18> */
[----:B------:R-:W-:Y:S01]  /*0930*/  IMAD.MOV.U32 R18, RZ, RZ, 0x652b82fe ;  /* 0x652b82feff127424 */ /* 0x000fe200078e00ff */
[----:B------:R-:W-:Y:S01]  /*0940*/  BSSY.RECONVERGENT B0, `(.L_x_8) ;  /* 0x000002b000007945 */ /* 0x000fe20003800200 */
[----:B------:R-:W-:-:S02]  /*0950*/  IMAD.MOV.U32 R19, RZ, RZ, 0x3ff71547 ;  /* 0x3ff71547ff137424 */ /* 0x000fc400078e00ff */
[----:B--2---:R-:W-:-:S06]  /*0960*/  FADD R8, R25, -R2 ;  /* 0x8000000219087221 */ /* 0x004fcc0000000000 */
[----:B------:R-:W1:Y:S02]  /*0970*/  F2F.F64.F32 R8, R8 ;  /* 0x0000000800087310 */ /* 0x000e640000201800 */
[----:B-1----:R-:W-:Y:S01]  /*0980*/  DFMA R10, R8, R10, 6.75539944105574400000e+15 ;  /* 0x43380000080a742b */ /* 0x002fe2000000000a */
[----:B------:R-:W-:-:S07]  /*0990*/  FSETP.GEU.AND P0, PT, |R9|, 4.1917929649353027344, PT ;  /* 0x4086232b0900780b */ /* 0x000fce0003f0e200 */
[----:B------:R-:W-:-:S08]  /*09a0*/  DADD R20, R10, -6.75539944105574400000e+15 ;  /* 0xc33800000a147429 */ /* 0x000fd00000000000 */
[----:B------:R-:W-:Y:S01]  /*09b0*/  DFMA R12, R20, -UR8, R8 ;  /* 0x80000008140c7c2b */ /* 0x000fe20008000008 */
[----:B------:R-:W-:Y:S01]  /*09c0*/  UMOV UR8, 0x3b39803f ;  /* 0x3b39803f00087882 */ /* 0x000fe20000000000 */
[----:B------:R-:W-:-:S06]  /*09d0*/  UMOV UR9, 0x3c7abc9e ;  /* 0x3c7abc9e00097882 */ /* 0x000fcc0000000000 */
[----:B------:R-:W-:Y:S01]  /*09e0*/  DFMA R20, R20, -UR8, R12 ;  /* 0x8000000814147c2b */ /* 0x000fe2000800000c */
[----:B------:R-:W-:Y:S02]  /*09f0*/  IMAD.MOV.U32 R12, RZ, RZ, -0x35dec16 ;  /* 0xfca213eaff0c7424 */ /* 0x000fe400078e00ff */
[----:B------:R-:W-:-:S06]  /*0a00*/  IMAD.MOV.U32 R13, RZ, RZ, 0x3e928af3 ;  /* 0x3e928af3ff0d7424 */ /* 0x000fcc00078e00ff */
[----:B0-----:R-:W-:-:S08]  /*0a10*/  DFMA R14, R20, UR10, R12 ;  /* 0x0000000a140e7c2b */ /* 0x001fd0000800000c */
[----:B------:R-:W-:-:S08]  /*0a20*/  DFMA R14, R20, R14, UR12 ;  /* 0x0000000c140e7e2b */ /* 0x000fd0000800000e */
[----:B------:R-:W-:-:S08]  /*0a30*/  DFMA R14, R20, R14, UR14 ;  /* 0x0000000e140e7e2b */ /* 0x000fd0000800000e */
[----:B------:R-:W-:-:S08]  /*0a40*/  DFMA R14, R20, R14, UR16 ;  /* 0x00000010140e7e2b */ /* 0x000fd0000800000e */
[----:B------:R-:W-:-:S08]  /*0a50*/  DFMA R14, R20, R14, UR18 ;  /* 0x00000012140e7e2b */ /* 0x000fd0000800000e */
[----:B------:R-:W-:-:S08]  /*0a60*/  DFMA R14, R20, R14, UR20 ;  /* 0x00000014140e7e2b */ /* 0x000fd0000800000e */
[----:B------:R-:W-:-:S08]  /*0a70*/  DFMA R14, R20, R14, UR22 ;  /* 0x00000016140e7e2b */ /* 0x000fd0000800000e */
[----:B------:R-:W-:Y:S01]  /*0a80*/  DFMA R16, R20, R14, UR24 ;  /* 0x0000001814107e2b */ /* 0x000fe2000800000e */
[----:B---3--:R-:W-:-:S07]  /*0a90*/  FADD R14, R27, -R2 ;  /* 0x800000021b0e7221 */ /* 0x008fce0000000000 */
[C---:B------:R-:W-:Y:S01]  /*0aa0*/  DFMA R16, R20.reuse, R16, UR26 ;  /* 0x0000001a14107e2b */ /* 0x040fe20008000010 */
[----:B------:R-:W0:Y:S07]  /*0ab0*/  F2F.F64.F32 R14, R14 ;  /* 0x0000000e000e7310 */ /* 0x000e2e0000201800 */
[----:B------:R-:W-:-:S08]  /*0ac0*/  DFMA R16, R20, R16, 1 ;  /* 0x3ff000001410742b */ /* 0x000fd00000000010 */
[----:B------:R-:W-:Y:S02]  /*0ad0*/  DFMA R16, R20, R16, 1 ;  /* 0x3ff000001410742b */ /* 0x000fe40000000010 */
[----:B0-----:R-:W-:-:S08]  /*0ae0*/  DFMA R18, R14, R18, 6.75539944105574400000e+15 ;  /* 0x433800000e12742b */ /* 0x001fd00000000012 */
[----:B------:R-:W-:Y:S01]  /*0af0*/  DADD R20, R18, -6.75539944105574400000e+15 ;  /* 0xc338000012147429 */ /* 0x000fe20000000000 */
[----:B------:R-:W-:Y:S02]  /*0b00*/  IMAD R23, R10, 0x100000, R17 ;  /* 0x001000000a177824 */ /* 0x000fe400078e0211 */
[----:B------:R-:W-:Y:S01]  /*0b10*/  IMAD.MOV.U32 R22, RZ, RZ, R16 ;  /* 0x000000ffff167224 */ /* 0x000fe200078e0010 */
[----:B------:R-:W-:Y:S07]  /*0b20*/  @!P0 BRA `(.L_x_9) ;  /* 0x0000000000308947 */ /* 0x000fee0003800000 */
[----:B------:R-:W-:Y:S01]  /*0b30*/  FSETP.GEU.AND P1, PT, |R9|, 4.2275390625, PT ;  /* 0x408748000900780b */ /* 0x000fe20003f2e200 */
[----:B------:R-:W-:Y:S01]  /*0b40*/  DADD R8, R8, +INF ;  /* 0x7ff0000008087429 */ /* 0x000fe20000000000 */
[----:B------:R-:W-:-:S09]  /*0b50*/  FSETP.GEU.AND P0, PT, R25, R2, PT ;  /* 0x000000021900720b */ /* 0x000fd20003f0e000 */
[----:B------:R-:W-:Y:S02]  /*0b60*/  FSEL R22, R8, RZ, P0 ;  /* 0x000000ff08167208 */ /* 0x000fe40000000000 */
[----:B------:R-:W-:Y:S01]  /*0b70*/  @!P1 LEA.HI R11, R10, R10, RZ, 0x1 ;  /* 0x0000000a0a0b9211 */ /* 0x000fe200078f08ff */
[----:B------:R-:W-:Y:S01]  /*0b80*/  @!P1 IMAD.MOV.U32 R8, RZ, RZ, RZ ;  /* 0x000000ffff089224 */ /* 0x000fe200078e00ff */
[----:B------:R-:W-:Y:S02]  /*0b90*/  FSEL R23, R9, RZ, P0 ;  /* 0x000000ff09177208 */ /* 0x000fe40000000000 */
[----:B------:R-:W-:-:S04]  /*0ba0*/  @!P1 SHF.R.S32.HI R11, RZ, 0x1, R11 ;  /* 0x00000001ff0b9819 */ /* 0x000fc8000001140b */
[----:B------:R-:W-:Y:S01]  /*0bb0*/  @!P1 LEA R17, R11, R17, 0x14 ;  /* 0x000000110b119211 */ /* 0x000fe200078ea0ff */
[----:B------:R-:W-:-:S05]  /*0bc0*/  @!P1 IMAD.IADD R10, R10, 0x1, -R11 ;  /* 0x000000010a0a9824 */ /* 0x000fca00078e0a0b */
[----:B------:R-:W-:-:S06]  /*0bd0*/  @!P1 LEA R9, R10, 0x3ff00000, 0x14 ;  /* 0x3ff000000a099811 */ /* 0x000fcc00078ea0ff */
[----:B------:R-:W-:-:S11]  /*0be0*/  @!P1 DMUL R22, R16, R8 ;  /* 0x0000000810169228 */ /* 0x000fd60000000000 */
.L_x_9:
[----:B------:R-:W-:Y:S05]  /*0bf0*/  BSYNC.RECONVERGENT B0 ;  /* 0x0000000000007941 */ /* 0x000fea0003800200 */
.L_x_8:
[----:B------:R-:W-:Y:S01]  /*0c00*/  UMOV UR28, 0xfefa39ef ;  /* 0xfefa39ef001c7882 */ /* 0x000fe20000000000 */
[----:B------:R-:W-:Y:S01]  /*0c10*/  UMOV UR29, 0x3fe62e42 ;  /* 0x3fe62e42001d7882 */ /* 0x000fe20000000000 */
[----:B------:R-:W-:Y:S01]  /*0c20*/  FSETP.GEU.AND P0, PT, |R15|, 4.1917929649353027344, PT ;  /* 0x4086232b0f00780b */ /* 0x000fe20003f0e200 */
[----:B------:R-:W-:Y:S01]  /*0c30*/  DFMA R8, R20, -UR28, R14 ;  /* 0x8000001c14087c2b */ /* 0x000fe2000800000e */
[----:B------:R-:W-:Y:S01]  /*0c40*/  VIADD R24, R24, 0x2 ;  /* 0x0000000218187836 */ /* 0x000fe20000000000 */
[----:B------:R-:W-:Y:S01]  /*0c50*/  BSSY.RECONVERGENT B0, `(.L_x_10) ;  /* 0x000001e000007945 */ /* 0x000fe20003800200 */
[----:B------:R-:W-:-:S03]  /*0c60*/  DADD R6, R22, R6 ;  /* 0x0000000016067229 */ /* 0x000fc60000000006 */
[----:B------:R-:W-:Y:S02]  /*0c70*/  ISETP.NE.AND P2, PT, R24, RZ, PT ;  /* 0x000000ff1800720c */ /* 0x000fe40003f45270 */
[----:B------:R-:W-:-:S08]  /*0c80*/  DFMA R20, R20, -UR8, R8 ;  /* 0x8000000814147c2b */ /* 0x000fd00008000008 */
[----:B------:R-:W-:-:S08]  /*0c90*/  DFMA R12, R20, UR10, R12 ;  /* 0x0000000a140c7c2b */ /* 0x000fd0000800000c */
[----:B------:R-:W-:-:S08]  /*0ca0*/  DFMA R12, R20, R12, UR12 ;  /* 0x0000000c140c7e2b */ /* 0x000fd0000800000c */
[----:B------:R-:W-:-:S08]  /*0cb0*/  DFMA R12, R20, R12, UR14 ;  /* 0x0000000e140c7e2b */ /* 0x000fd0000800000c */
[----:B------:R-:W-:-:S08]  /*0cc0*/  DFMA R12, R20, R12, UR16 ;  /* 0x00000010140c7e2b */ /* 0x000fd0000800000c */
[----:B------:R-:W-:-:S08]  /*0cd0*/  DFMA R12, R20, R12, UR18 ;  /* 0x00000012140c7e2b */ /* 0x000fd0000800000c */
[----:B------:R-:W-:-:S08]  /*0ce0*/  DFMA R12, R20, R12, UR20 ;  /* 0x00000014140c7e2b */ /* 0x000fd0000800000c */
[----:B------:R-:W-:-:S08]  /*0cf0*/  DFMA R12, R20, R12, UR22 ;  /* 0x00000016140c7e2b */ /* 0x000fd0000800000c */
[----:B------:R-:W-:-:S08]  /*0d00*/  DFMA R12, R20, R12, UR24 ;  /* 0x00000018140c7e2b */ /* 0x000fd0000800000c */
[----:B------:R-:W-:-:S08]  /*0d10*/  DFMA R12, R20, R12, UR26 ;  /* 0x0000001a140c7e2b */ /* 0x000fd0000800000c */
[----:B------:R-:W-:-:S08]  /*0d20*/  DFMA R12, R20, R12, 1 ;  /* 0x3ff00000140c742b */ /* 0x000fd0000000000c */
[----:B------:R-:W-:-:S10]  /*0d30*/  DFMA R20, R20, R12, 1 ;  /* 0x3ff000001414742b */ /* 0x000fd4000000000c */
[----:B------:R-:W-:Y:S02]  /*0d40*/  IMAD R9, R18, 0x100000, R21 ;  /* 0x0010000012097824 */ /* 0x000fe400078e0215 */
[----:B------:R-:W-:Y:S01]  /*0d50*/  IMAD.MOV.U32 R8, RZ, RZ, R20 ;  /* 0x000000ffff087224 */ /* 0x000fe200078e0014 */
[----:B------:R-:W-:Y:S06]  /*0d60*/  @!P0 BRA `(.L_x_11) ;  /* 0x0000000000308947 */ /* 0x000fec0003800000 */
[----:B------:R-:W-:Y:S01]  /*0d70*/  FSETP.GEU.AND P1, PT, |R15|, 4.2275390625, PT ;  /* 0x408748000f00780b */ /* 0x000fe20003f2e200 */
[----:B------:R-:W-:Y:S01]  /*0d80*/  DADD R14, R14, +INF ;  /* 0x7ff000000e0e7429 */ /* 0x000fe20000000000 */
[----:B------:R-:W-:-:S09]  /*0d90*/  FSETP.GEU.AND P0, PT, R27, R2, PT ;  /* 0x000000021b00720b */ /* 0x000fd20003f0e000 */
[----:B------:R-:W-:Y:S02]  /*0da0*/  FSEL R9, R15, RZ, P0 ;  /* 0x000000ff0f097208 */ /* 0x000fe40000000000 */
[----:B------:R-:W-:-:S04]  /*0db0*/  @!P1 LEA.HI R8, R18, R18, RZ, 0x1 ;  /* 0x0000001212089211 */ /* 0x000fc800078f08ff */
[----:B------:R-:W-:Y:S02]  /*0dc0*/  @!P1 SHF.R.S32.HI R11, RZ, 0x1, R8 ;  /* 0x00000001ff0b9819 */ /* 0x000fe40000011408 */
[----:B------:R-:W-:-:S03]  /*0dd0*/  FSEL R8, R14, RZ, P0 ;  /* 0x000000ff0e087208 */ /* 0x000fc60000000000 */
[----:B------:R-:W-:Y:S02]  /*0de0*/  @!P1 IMAD.IADD R10, R18, 0x1, -R11 ;  /* 0x00000001120a9824 */ /* 0x000fe400078e0a0b */
[----:B------:R-:W-:-:S03]  /*0df0*/  @!P1 IMAD R21, R11, 0x100000, R21 ;  /* 0x001000000b159824 */ /* 0x000fc600078e0215 */
[----:B------:R-:W-:Y:S01]  /*0e00*/  @!P1 LEA R11, R10, 0x3ff00000, 0x14 ;  /* 0x3ff000000a0b9811 */ /* 0x000fe200078ea0ff */
[----:B------:R-:W-:-:S06]  /*0e10*/  @!P1 IMAD.MOV.U32 R10, RZ, RZ, RZ ;  /* 0x000000ffff0a9224 */ /* 0x000fcc00078e00ff */
[----:B------:R-:W-:-:S11]  /*0e20*/  @!P1 DMUL R8, R20, R10 ;  /* 0x0000000a14089228 */ /* 0x000fd60000000000 */
.L_x_11:
[----:B------:R-:W-:Y:S05]  /*0e30*/  BSYNC.RECONVERGENT B0 ;  /* 0x0000000000007941 */ /* 0x000fea0003800200 */
.L_x_10:
[----:B------:R-:W-:Y:S01]  /*0e40*/  DADD R6, R6, R8 ;  /* 0x0000000006067229 */ /* 0x000fe20000000008 */
[----:B------:R-:W-:Y:S01]  /*0e50*/  VIADD R4, R4, 0x2 ;  /* 0x0000000204047836 */ /* 0x000fe20000000000 */
[----:B------:R-:W-:Y:S09]  /*0e60*/  @P2 BRA `(.L_x_12) ;  /* 0xfffffff800442947 */ /* 0x000ff2000383ffff */
.L_x_7:
[----:B------:R-:W0:Y:S02]  /*0e70*/  LDC R8, c[0x0][0x394] ;  /* 0x0000e500ff087b82 */ /* 0x000e240000000800 */
[----:B0-----:R-:W-:-:S04]  /*0e80*/  LOP3.LUT R4, R8, 0x1, RZ, 0xc0, !PT ;  /* 0x0000000108047812 */ /* 0x001fc800078ec0ff */
[----:B------:R-:W-:-:S13]  /*0e90*/  ISETP.NE.U32.AND P0, PT, R4, 0x1, PT ;  /* 0x000000010400780c */ /* 0x000fda0003f05070 */
[----:B------:R-:W-:Y:S05]  /*0ea0*/  @P0 BRA `(.L_x_6) ;  /* 0x00000004000c0947 */ /* 0x000fea0003800000 */
[----:B------:R-:W0:Y:S01]  /*0eb0*/  LDC.64 R14, c[0x0][0x380] ;  /* 0x0000e000ff0e7b82 */ /* 0x000e220000000a00 */
[----:B------:R-:W-:-:S04]  /*0ec0*/  IMAD.IADD R5, R0, 0x1, R5 ;  /* 0x0000000100057824 */ /* 0x000fc800078e0205 */
[----:B0-----:R-:W-:-:S05]  /*0ed0*/  IMAD.WIDE R14, R5, 0x4, R14 ;  /* 0x00000004050e7825 */ /* 0x001fca00078e020e */
[----:B------:R-:W2:Y:S01]  /*0ee0*/  LDG.E R9, desc[UR6][R14.64] ;  /* 0x000000060e097981 */ /* 0x000ea2000c1e1900 */
[----:B------:R-:W-:Y:S01]  /*0ef0*/  IMAD.MOV.U32 R10, RZ, RZ, 0x652b82fe ;  /* 0x652b82feff0a7424 */ /* 0x000fe200078e00ff */
[----:B------:R-:W-:Y:S01]  /*0f00*/  MOV R11, 0x3ff71547 ;  /* 0x3ff71547000b7802 */ /* 0x000fe20000000f00 */
[----:B------:R-:W-:Y:S01]  /*0f10*/  UMOV UR4, 0xfefa39ef ;  /* 0xfefa39ef00047882 */ /* 0x000fe20000000000 */
[----:B------:R-:W-:Y:S01]  /*0f20*/  UMOV UR5, 0x3fe62e42 ;  /* 0x3fe62e4200057882 */ /* 0x000fe20000000000 */
[----:B------:R-:W-:Y:S01]  /*0f30*/  BSSY.RECONVERGENT B0, `(.L_x_13) ;  /* 0x0000039000007945 */ /* 0x000fe20003800200 */
[----:B--2---:R-:W-:-:S06]  /*0f40*/  FADD R4, R9, -R2 ;  /* 0x8000000209047221 */ /* 0x004fcc0000000000 */
[----:B------:R-:W0:Y:S02]  /*0f50*/  F2F.F64.F32 R4, R4 ;  /* 0x0000000400047310 */ /* 0x000e240000201800 */
[----:B0-----:R-:W-:Y:S01]  /*0f60*/  DFMA R10, R4, R10, 6.75539944105574400000e+15 ;  /* 0x43380000040a742b */ /* 0x001fe2000000000a */
[----:B------:R-:W-:-:S07]  /*0f70*/  FSETP.GEU.AND P0, PT, |R5|, 4.1917929649353027344, PT ;  /* 0x4086232b0500780b */ /* 0x000fce0003f0e200 */
[----:B------:R-:W-:-:S08]  /*0f80*/  DADD R12, R10, -6.75539944105574400000e+15 ;  /* 0xc33800000a0c7429 */ /* 0x000fd00000000000 */
[----:B------:R-:W-:Y:S01]  /*0f90*/  DFMA R16, R12, -UR4, R4 ;  /* 0x800000040c107c2b */ /* 0x000fe20008000004 */
[----:B------:R-:W-:Y:S01]  /*0fa0*/  UMOV UR4, 0x3b39803f ;  /* 0x3b39803f00047882 */ /* 0x000fe20000000000 */
[----:B------:R-:W-:-:S06]  /*0fb0*/  UMOV UR5, 0x3c7abc9e ;  /* 0x3c7abc9e00057882 */ /* 0x000fcc0000000000 */
[----:B------:R-:W-:Y:S01]  /*0fc0*/  DFMA R12, R12, -UR4, R16 ;  /* 0x800000040c0c7c2b */ /* 0x000fe20008000010 */
[----:B------:R-:W-:Y:S01]  /*0fd0*/  UMOV UR4, 0x69ce2bdf ;  /* 0x69ce2bdf00047882 */ /* 0x000fe20000000000 */
[----:B------:R-:W-:Y:S01]  /*0fe0*/  IMAD.MOV.U32 R16, RZ, RZ, -0x35dec16 ;  /* 0xfca213eaff107424 */ /* 0x000fe200078e00ff */
[----:B------:R-:W-:Y:S01]  /*0ff0*/  UMOV UR5, 0x3e5ade15 ;  /* 0x3e5ade1500057882 */ /* 0x000fe20000000000 */
[----:B------:R-:W-:-:S06]  /*1000*/  IMAD.MOV.U32 R17, RZ, RZ, 0x3e928af3 ;  /* 0x3e928af3ff117424 */ /* 0x000fcc00078e00ff */
[----:B------:R-:W-:Y:S01]  /*1010*/  DFMA R14, R12, UR4, R16 ;  /* 0x000000040c0e7c2b */ /* 0x000fe20008000010 */
[----:B------:R-:W-:Y:S01]  /*1020*/  UMOV UR4, 0x62401315 ;  /* 0x6240131500047882 */ /* 0x000fe20000000000 */
[----:B------:R-:W-:-:S06]  /*1030*/  UMOV UR5, 0x3ec71dee ;  /* 0x3ec71dee00057882 */ /* 0x000fcc0000000000 */
[----:B------:R-:W-:Y:S01]  /*1040*/  DFMA R14, R12, R14, UR4 ;  /* 0x000000040c0e7e2b */ /* 0x000fe2000800000e */
        /* <DEDUP_REMOVED lines=30> */
[----:B------:R-:W-:Y:S02]  /*1230*/  @!P1 LEA.HI R0, R10, R10, RZ, 0x1 ;  /* 0x0000000a0a009211 */ /* 0x000fe400078f08ff */
[----:B------:R-:W-:Y:S01]  /*1240*/  FSEL R12, R4, RZ, P0 ;  /* 0x000000ff040c7208 */ /* 0x000fe20000000000 */
[----:B------:R-:W-:Y:S01]  /*1250*/  @!P1 IMAD.MOV.U32 R4, RZ, RZ, R14 ;  /* 0x000000ffff049224 */ /* 0x000fe200078e000e */
[----:B------:R-:W-:-:S05]  /*1260*/  @!P1 SHF.R.S32.HI R11, RZ, 0x1, R0 ;  /* 0x00000001ff0b9819 */ /* 0x000fca0000011400 */
[----:B------:R-:W-:Y:S02]  /*1270*/  @!P1 IMAD.IADD R10, R10, 0x1, -R11 ;  /* 0x000000010a0a9824 */ /* 0x000fe400078e0a0b */
[----:B------:R-:W-:-:S03]  /*1280*/  @!P1 IMAD R5, R11, 0x100000, R15 ;  /* 0x001000000b059824 */ /* 0x000fc600078e020f */
[----:B------:R-:W-:Y:S01]  /*1290*/  @!P1 LEA R11, R10, 0x3ff00000, 0x14 ;  /* 0x3ff000000a0b9811 */ /* 0x000fe200078ea0ff */
[----:B------:R-:W-:-:S06]  /*12a0*/  @!P1 IMAD.MOV.U32 R10, RZ, RZ, RZ ;  /* 0x000000ffff0a9224 */ /* 0x000fcc00078e00ff */
[----:B------:R-:W-:-:S11]  /*12b0*/  @!P1 DMUL R12, R4, R10 ;  /* 0x0000000a040c9228 */ /* 0x000fd60000000000 */
.L_x_14:
[----:B------:R-:W-:Y:S05]  /*12c0*/  BSYNC.RECONVERGENT B0 ;  /* 0x0000000000007941 */ /* 0x000fea0003800200 */
.L_x_13:
[----:B------:R-:W-:-:S11]  /*12d0*/  DADD R6, R6, R12 ;  /* 0x0000000006067229 */ /* 0x000fd6000000000c */
.L_x_6:
[----:B------:R-:W-:-:S13]  /*12e0*/  ISETP.GE.AND P0, PT, R8, 0x1, PT ;  /* 0x000000010800780c */ /* 0x000fda0003f06270 */
[----:B------:R-:W-:Y:S05]  /*12f0*/  @!P0 EXIT ;  /* 0x000000000000894d */ /* 0x000fea0003800000 */
[----:B------:R-:W-:Y:S01]  /*1300*/  ISETP.NE.AND P0, PT, R8, 0x1, PT ;  /* 0x000000010800780c */ /* 0x000fe20003f05270 */
[----:B------:R-:W-:Y:S02]  /*1310*/  IMAD R3, R3, R8, RZ ;  /* 0x0000000803037224 */ /* 0x000fe400078e02ff */
[----:B------:R-:W-:-:S10]  /*1320*/  IMAD.MOV.U32 R4, RZ, RZ, RZ ;  /* 0x000000ffff047224 */ /* 0x000fd400078e00ff */
[----:B------:R-:W-:Y:S05]  /*1330*/  @!P0 BRA `(.L_x_15) ;  /* 0x0000000c00108947 */ /* 0x000fea0003800000 */
[----:B------:R-:W0:Y:S01]  /*1340*/  LDCU.128 UR8, c[0x0][0x380] ;  /* 0x00007000ff0877ac */ /* 0x000e220008000c00 */
[----:B------:R-:W-:Y:S01]  /*1350*/  LOP3.LUT R4, R8, 0x7ffffffe, RZ, 0xc0, !PT ;  /* 0x7ffffffe08047812 */ /* 0x000fe200078ec0ff */
[----:B------:R-:W-:-:S03]  /*1360*/  IMAD.MOV.U32 R5, RZ, RZ, R3 ;  /* 0x000000ffff057224 */ /* 0x000fc600078e0003 */
[----:B------:R-:W-:Y:S01]  /*1370*/  IADD3 R26, PT, PT, -R4, RZ, RZ ;  /* 0x000000ff041a7210 */ /* 0x000fe20007ffe1ff */
[----:B0-----:R-:W-:Y:S02]  /*1380*/  UIADD3 UR4, UP0, UPT, UR10, 0x4, URZ ;  /* 0x000000040a047890 */ /* 0x001fe4000ff1e0ff */
[----:B------:R-:W-:Y:S02]  /*1390*/  UIADD3 UR8, UP1, UPT, UR8, 0x4, URZ ;  /* 0x0000000408087890 */ /* 0x000fe4000ff3e0ff */
[----:B------:R-:W-:Y:S02]  /*13a0*/  UIADD3.X UR5, UPT, UPT, URZ, UR11, URZ, UP0, !UPT ;  /* 0x0000000bff057290 */ /* 0x000fe400087fe4ff */
[----:B------:R-:W-:-:S12]  /*13b0*/  UIADD3.X UR9, UPT, UPT, URZ, UR9, URZ, UP1, !UPT ;  /* 0x00000009ff097290 */ /* 0x000fd80008ffe4ff */
.L_x_24:
[----:B------:R-:W-:Y:S02]  /*13c0*/  IMAD.U32 R8, RZ, RZ, UR8 ;  /* 0x00000008ff087e24 */ /* 0x000fe4000f8e00ff */
[----:B0-----:R-:W-:Y:S02]  /*13d0*/  IMAD.U32 R9, RZ, RZ, UR9 ;  /* 0x00000009ff097e24 */ /* 0x001fe4000f8e00ff */
[----:B------:R-:W-:-:S05]  /*13e0*/  IMAD.WIDE R8, R5, 0x4, R8 ;  /* 0x0000000405087825 */ /* 0x000fca00078e0208 */
[----:B------:R-:W2:Y:S01]  /*13f0*/  LDG.E R21, desc[UR6][R8.64+-0x4] ;  /* 0xfffffc0608157981 */ /* 0x000ea2000c1e1900 */
[----:B------:R-:W-:Y:S01]  /*1400*/  IMAD.MOV.U32 R10, RZ, RZ, 0x652b82fe ;  /* 0x652b82feff0a7424 */ /* 0x000fe200078e00ff */
[----:B------:R-:W-:Y:S01]  /*1410*/  UMOV UR10, 0xfefa39ef ;  /* 0xfefa39ef000a7882 */ /* 0x000fe20000000000 */
[----:B------:R-:W-:Y:S01]  /*1420*/  IMAD.MOV.U32 R11, RZ, RZ, 0x3ff71547 ;  /* 0x3ff71547ff0b7424 */ /* 0x000fe200078e00ff */
        /* <DEDUP_REMOVED lines=32> */
[----:B------:R-:W0:Y:S01]  /*1630*/  MUFU.RCP64H R17, R7 ;  /* 0x0000000700117308 */ /* 0x000e220000001800 */
[----:B------:R-:W-:Y:S01]  /*1640*/  UMOV UR11, 0x3fa55555 ;  /* 0x3fa55555000b7882 */ /* 0x000fe20000000000 */
[----:B------:R-:W-:-:S04]  /*1650*/  IMAD.MOV.U32 R16, RZ, RZ, 0x1 ;  /* 0x00000001ff107424 */ /* 0x000fc800078e00ff */
[----:B------:R-:W-:Y:S01]  /*1660*/  DFMA R18, R14, R18, UR10 ;  /* 0x0000000a0e127e2b */ /* 0x000fe20008000012 */
[----:B------:R-:W-:Y:S01]  /*1670*/  UMOV UR10, 0x55555511 ;  /* 0x55555511000a7882 */ /* 0x000fe20000000000 */
[----:B------:R-:W-:-:S06]  /*1680*/  UMOV UR11, 0x3fc55555 ;  /* 0x3fc55555000b7882 */ /* 0x000fcc0000000000 */
[----:B------:R-:W-:Y:S01]  /*1690*/  DFMA R22, R14, R18, UR10 ;  /* 0x0000000a0e167e2b */ /* 0x000fe20008000012 */
[----:B------:R-:W-:Y:S01]  /*16a0*/  UMOV UR10, 0xb ;  /* 0x0000000b000a7882 */ /* 0x000fe20000000000 */
[----:B------:R-:W-:Y:S01]  /*16b0*/  UMOV UR11, 0x3fe00000 ;  /* 0x3fe00000000b7882 */ /* 0x000fe20000000000 */
[----:B0-----:R-:W-:-:S05]  /*16c0*/  DFMA R18, R16, -R6, 1 ;  /* 0x3ff000001012742b */ /* 0x001fca0000000806 */
[----:B------:R-:W-:-:S03]  /*16d0*/  DFMA R22, R14, R22, UR10 ;  /* 0x0000000a0e167e2b */ /* 0x000fc60008000016 */
[----:B------:R-:W-:-:S05]  /*16e0*/  DFMA R18, R18, R18, R18 ;  /* 0x000000121212722b */ /* 0x000fca0000000012 */
[----:B------:R-:W-:-:S03]  /*16f0*/  DFMA R22, R14, R22, 1 ;  /* 0x3ff000000e16742b */ /* 0x000fc60000000016 */
[----:B------:R-:W-:-:S05]  /*1700*/  DFMA R16, R16, R18, R16 ;  /* 0x000000121010722b */ /* 0x000fca0000000010 */
[----:B------:R-:W-:-:S03]  /*1710*/  DFMA R22, R14, R22, 1 ;  /* 0x3ff000000e16742b */ /* 0x000fc60000000016 */
[----:B------:R-:W-:-:S08]  /*1720*/  DFMA R14, R16, -R6, 1 ;  /* 0x3ff00000100e742b */ /* 0x000fd00000000806 */
[----:B------:R-:W-:Y:S01]  /*1730*/  DFMA R16, R16, R14, R16 ;  /* 0x0000000e1010722b */ /* 0x000fe20000000010 */
[----:B------:R-:W-:Y:S02]  /*1740*/  IMAD R15, R10, 0x100000, R23 ;  /* 0x001000000a0f7824 */ /* 0x000fe400078e0217 */
[----:B------:R-:W-:Y:S01]  /*1750*/  IMAD.MOV.U32 R14, RZ, RZ, R22 ;  /* 0x000000ffff0e7224 */ /* 0x000fe200078e0016 */
[----:B------:R-:W-:Y:S07]  /*1760*/  @!P0 BRA `(.L_x_17) ;  /* 0x0000000000308947 */ /* 0x000fee0003800000 */
[----:B------:R-:W-:Y:S01]  /*1770*/  FSETP.GEU.AND P1, PT, |R13|, 4.2275390625, PT ;  /* 0x408748000d00780b */ /* 0x000fe20003f2e200 */
[----:B------:R-:W-:Y:S01]  /*1780*/  DADD R12, R12, +INF ;  /* 0x7ff000000c0c7429 */ /* 0x000fe20000000000 */
[----:B------:R-:W-:-:S09]  /*1790*/  FSETP.GEU.AND P0, PT, R21, R2, PT ;  /* 0x000000021500720b */ /* 0x000fd20003f0e000 */
[----:B------:R-:W-:Y:S02]  /*17a0*/  FSEL R14, R12, RZ, P0 ;  /* 0x000000ff0c0e7208 */ /* 0x000fe40000000000 */
[----:B------:R-:W-:Y:S02]  /*17b0*/  @!P1 LEA.HI R0, R10, R10, RZ, 0x1 ;  /* 0x0000000a0a009211 */ /* 0x000fe400078f08ff */
[----:B------:R-:W-:Y:S02]  /*17c0*/  FSEL R15, R13, RZ, P0 ;  /* 0x000000ff0d0f7208 */ /* 0x000fe40000000000 */
[----:B------:R-:W-:-:S04]  /*17d0*/  @!P1 SHF.R.S32.HI R11, RZ, 0x1, R0 ;  /* 0x00000001ff0b9819 */ /* 0x000fc80000011400 */
[----:B------:R-:W-:Y:S01]  /*17e0*/  @!P1 LEA R23, R11, R23, 0x14 ;  /* 0x000000170b179211 */ /* 0x000fe200078ea0ff */
[----:B------:R-:W-:-:S05]  /*17f0*/  @!P1 IMAD.IADD R10, R10, 0x1, -R11 ;  /* 0x000000010a0a9824 */ /* 0x000fca00078e0a0b */
[----:B------:R-:W-:Y:S01]  /*1800*/  @!P1 LEA R11, R10, 0x3ff00000, 0x14 ;  /* 0x3ff000000a0b9811 */ /* 0x000fe200078ea0ff */
[----:B------:R-:W-:-:S06]  /*1810*/  @!P1 IMAD.MOV.U32 R10, RZ, RZ, RZ ;  /* 0x000000ffff0a9224 */ /* 0x000fcc00078e00ff */
[----:B------:R-:W-:-:S11]  /*1820*/  @!P1 DMUL R14, R22, R10 ;  /* 0x0000000a160e9228 */ /* 0x000fd60000000000 */
.L_x_17:
[----:B------:R-:W-:Y:S05]  /*1830*/  BSYNC.RECONVERGENT B0 ;  /* 0x0000000000007941 */ /* 0x000fea0003800200 */
.L_x_16:
[----:B------:R-:W-:Y:S01]  /*1840*/  IMAD.MOV.U32 R10, RZ, RZ, R14 ;  /* 0x000000ffff0a7224 */ /* 0x000fe200078e000e */
[----:B------:R-:W-:Y:S01]  /*1850*/  FSETP.GEU.AND P2, PT, |R15|, 6.5827683646048100446e-37, PT ;  /* 0x036000000f00780b */ /* 0x000fe20003f4e200 */
[----:B------:R-:W-:Y:S01]  /*1860*/  IMAD.MOV.U32 R11, RZ, RZ, R15 ;  /* 0x000000ffff0b7224 */ /* 0x000fe200078e000f */
[----:B------:R-:W-:Y:S01]  /*1870*/  BSSY.RECONVERGENT B0, `(.L_x_18) ;  /* 0x0000014000007945 */ /* 0x000fe20003800200 */
[----:B------:R-:W-:-:S04]  /*1880*/  VIADD R26, R26, 0x2 ;  /* 0x000000021a1a7836 */ /* 0x000fc80000000000 */
[----:B------:R-:W-:Y:S01]  /*1890*/  DMUL R12, R16, R10 ;  /* 0x0000000a100c7228 */ /* 0x000fe20000000000 */
[----:B------:R-:W-:-:S07]  /*18a0*/  ISETP.NE.AND P1, PT, R26, RZ, PT ;  /* 0x000000ff1a00720c */ /* 0x000fce0003f25270 */
[----:B------:R-:W-:-:S08]  /*18b0*/  DFMA R10, R12, -R6, R10 ;  /* 0x800000060c0a722b */ /* 0x000fd0000000000a */
[----:B------:R-:W-:Y:S01]  /*18c0*/  DFMA R12, R16, R10, R12 ;  /* 0x0000000a100c722b */ /* 0x000fe2000000000c */
[----:B------:R-:W-:Y:S02]  /*18d0*/  IMAD.U32 R10, RZ, RZ, UR4 ;  /* 0x00000004ff0a7e24 */ /* 0x000fe4000f8e00ff */
[----:B------:R-:W-:Y:S02]  /*18e0*/  IMAD.U32 R11, RZ, RZ, UR5 ;  /* 0x00000005ff0b7e24 */ /* 0x000fe4000f8e00ff */
[----:B------:R-:W-:-:S05]  /*18f0*/  IMAD.WIDE R10, R5, 0x4, R10 ;  /* 0x00000004050a7825 */ /* 0x000fca00078e020a */
[----:B------:R-:W-:-:S05]  /*1900*/  FFMA R0, RZ, R7, R13 ;  /* 0x00000007ff007223 */ /* 0x000fca000000000d */
[----:B------:R-:W-:-:S13]  /*1910*/  FSETP.GT.AND P0, PT, |R0|, 1.469367938527859385e-39, PT ;  /* 0x001000000000780b */ /* 0x000fda0003f04200 */
[----:B------:R-:W-:Y:S05]  /*1920*/  @P0 BRA P2, `(.L_x_19) ;  /* 0x0000000000200947 */ /* 0x000fea0001000000 */
[----:B------:R-:W-:Y:S01]  /*1930*/  IMAD.MOV.U32 R12, RZ, RZ, R14 ;  /* 0x000000ffff0c7224 */ /* 0x000fe200078e000e */
[----:B------:R-:W-:Y:S01]  /*1940*/  MOV R0, 0x1990 ;  /* 0x0000199000007802 */ /* 0x000fe20000000f00 */
[----:B------:R-:W-:Y:S02]  /*1950*/  IMAD.MOV.U32 R13, RZ, RZ, R15 ;  /* 0x000000ffff0d7224 */ /* 0x000fe400078e000f */
[----:B------:R-:W-:Y:S02]  /*1960*/  IMAD.MOV.U32 R16, RZ, RZ, R6 ;  /* 0x000000ffff107224 */ /* 0x000fe400078e0006 */
[----:B------:R-:W-:-:S07]  /*1970*/  IMAD.MOV.U32 R17, RZ, RZ, R7 ;  /* 0x000000ffff117224 */ /* 0x000fce00078e0007 */
[----:B------:R-:W-:Y:S05]  /*1980*/  CALL.REL.NOINC `($__internal_0_$__cuda_sm20_div_rn_f64_full) ;  /* 0x0000000c000c7944 */ /* 0x000fea0003c00000 */
[----:B------:R-:W-:Y:S01]  /*1990*/  MOV R12, R20 ;  /* 0x00000014000c7202 */ /* 0x000fe20000000f00 */
[----:B------:R-:W-:-:S07]  /*19a0*/  IMAD.MOV.U32 R13, RZ, RZ, R21 ;  /* 0x000000ffff0d7224 */ /* 0x000fce00078e0015 */
.L_x_19:
[----:B------:R-:W-:Y:S05]  /*19b0*/  BSYNC.RECONVERGENT B0 ;  /* 0x0000000000007941 */ /* 0x000fea0003800200 */
.L_x_18:
[----:B------:R-:W0:Y:S02]  /*19c0*/  F2F.F32.F64 R25, R12 ;  /* 0x0000000c00197310 */ /* 0x000e240000301000 */
[----:B0-----:R0:W-:Y:S04]  /*19d0*/  STG.E desc[UR6][R10.64+-0x4], R25 ;  /* 0xfffffc190a007986 */ /* 0x0011e8000c101906 */
[----:B------:R-:W2:Y:S01]  /*19e0*/  LDG.E R23, desc[UR6][R8.64] ;  /* 0x0000000608177981 */ /* 0x000ea2000c1e1900 */
[----:B------:R-:W-:Y:S01]  /*19f0*/  IMAD.MOV.U32 R16, RZ, RZ, 0x652b82fe ;  /* 0x652b82feff107424 */ /* 0x000fe200078e00ff */
[----:B------:R-:W-:Y:S01]  /*1a00*/  UMOV UR10, 0xfefa39ef ;  /* 0xfefa39ef000a7882 */ /* 0x000fe20000000000 */
[----:B------:R-:W-:Y:S01]  /*1a10*/  IMAD.MOV.U32 R17, RZ, RZ, 0x3ff71547 ;  /* 0x3ff71547ff117424 */ /* 0x000fe200078e00ff */
[----:B------:R-:W-:Y:S01]  /*1a20*/  UMOV UR11, 0x3fe62e42 ;  /* 0x3fe62e42000b7882 */ /* 0x000fe20000000000 */
[----:B------:R-:W-:Y:S01]  /*1a30*/  BSSY.RECONVERGENT B0, `(.L_x_20) ;  /* 0x000003f000007945 */ /* 0x000fe20003800200 */
        /* <DEDUP_REMOVED lines=30> */
[----:B------:R-:W1:Y:S01]  /*1c20*/  MUFU.RCP64H R9, R7 ;  /* 0x0000000700097308 */ /* 0x000e620000001800 */
        /* <DEDUP_REMOVED lines=8> */
[----:B-1----:R-:W-:-:S05]  /*1cb0*/  DFMA R18, R8, -R6, 1 ;  /* 0x3ff000000812742b */ /* 0x002fca0000000806 */
        /* <DEDUP_REMOVED lines=9> */
[----:B0-----:R-:W-:Y:S07]  /*1d50*/  @!P0 BRA `(.L_x_21) ;  /* 0x0000000000308947 */ /* 0x001fee0003800000 */
[----:B------:R-:W-:Y:S01]  /*1d60*/  FSETP.GEU.AND P2, PT, |R15|, 4.2275390625, PT ;  /* 0x408748000f00780b */ /* 0x000fe20003f4e200 */
[----:B------:R-:W-:Y:S01]  /*1d70*/  DADD R14, R14, +INF ;  /* 0x7ff000000e0e7429 */ /* 0x000fe20000000000 */
[----:B------:R-:W-:-:S09]  /*1d80*/  FSETP.GEU.AND P0, PT, R23, R2, PT ;  /* 0x000000021700720b */ /* 0x000fd20003f0e000 */
[----:B------:R-:W-:Y:S02]  /*1d90*/  FSEL R12, R14, RZ, P0 ;  /* 0x000000ff0e0c7208 */ /* 0x000fe40000000000 */
[----:B------:R-:W-:Y:S02]  /*1da0*/  @!P2 LEA.HI R0, R16, R16, RZ, 0x1 ;  /* 0x000000101000a211 */ /* 0x000fe400078f08ff */
[----:B------:R-:W-:Y:S02]  /*1db0*/  FSEL R13, R15, RZ, P0 ;  /* 0x000000ff0f0d7208 */ /* 0x000fe40000000000 */
[----:B------:R-:W-:Y:S02]  /*1dc0*/  @!P2 SHF.R.S32.HI R17, RZ, 0x1, R0 ;  /* 0x00000001ff11a819 */ /* 0x000fe40000011400 */
[----:B------:R-:W-:-:S03]  /*1dd0*/  @!P2 MOV R14, RZ ;  /* 0x000000ff000ea202 */ /* 0x000fc60000000f00 */
[----:B------:R-:W-:Y:S02]  /*1de0*/  @!P2 IMAD.IADD R16, R16, 0x1, -R17 ;  /* 0x000000011010a824 */ /* 0x000fe400078e0a11 */
[----:B------:R-:W-:-:S03]  /*1df0*/  @!P2 IMAD R21, R17, 0x100000, R21 ;  /* 0x001000001115a824 */ /* 0x000fc600078e0215 */
[----:B------:R-:W-:-:S06]  /*1e00*/  @!P2 LEA R15, R16, 0x3ff00000, 0x14 ;  /* 0x3ff00000100fa811 */ /* 0x000fcc00078ea0ff */
[----:B------:R-:W-:-:S11]  /*1e10*/  @!P2 DMUL R12, R20, R14 ;  /* 0x0000000e140ca228 */ /* 0x000fd60000000000 */
.L_x_21:
[----:B------:R-:W-:Y:S05]  /*1e20*/  BSYNC.RECONVERGENT B0 ;  /* 0x0000000000007941 */ /* 0x000fea0003800200 */
.L_x_20:
[----:B------:R-:W-:Y:S01]  /*1e30*/  IMAD.MOV.U32 R16, RZ, RZ, R12 ;  /* 0x000000ffff107224 */ /* 0x000fe200078e000c */
[----:B------:R-:W-:Y:S01]  /*1e40*/  FSETP.GEU.AND P2, PT, |R13|, 6.5827683646048100446e-37, PT ;  /* 0x036000000d00780b */ /* 0x000fe20003f4e200 */
[----:B------:R-:W-:Y:S01]  /*1e50*/  IMAD.MOV.U32 R17, RZ, RZ, R13 ;  /* 0x000000ffff117224 */ /* 0x000fe200078e000d */
[----:B------:R-:W-:Y:S05]  /*1e60*/  BSSY.RECONVERGENT B0, `(.L_x_22) ;  /* 0x000000d000007945 */ /* 0x000fea0003800200 */
[----:B------:R-:W-:-:S08]  /*1e70*/  DMUL R14, R8, R16 ;  /* 0x00000010080e7228 */ /* 0x000fd00000000000 */
[----:B------:R-:W-:-:S08]  /*1e80*/  DFMA R16, R14, -R6, R16 ;  /* 0x800000060e10722b */ /* 0x000fd00000000010 */
[----:B------:R-:W-:-:S10]  /*1e90*/  DFMA R8, R8, R16, R14 ;  /* 0x000000100808722b */ /* 0x000fd4000000000e */
[----:B------:R-:W-:-:S05]  /*1ea0*/  FFMA R0, RZ, R7, R9 ;  /* 0x00000007ff007223 */ /* 0x000fca0000000009 */
[----:B------:R-:W-:-:S13]  /*1eb0*/  FSETP.GT.AND P0, PT, |R0|, 1.469367938527859385e-39, PT ;  /* 0x001000000000780b */ /* 0x000fda0003f04200 */
[----:B------:R-:W-:Y:S05]  /*1ec0*/  @P0 BRA P2, `(.L_x_23) ;  /* 0x0000000000180947 */ /* 0x000fea0001000000 */
[----:B------:R-:W-:Y:S01]  /*1ed0*/  IMAD.MOV.U32 R16, RZ, RZ, R6 ;  /* 0x000000ffff107224 */ /* 0x000fe200078e0006 */
[----:B------:R-:W-:Y:S01]  /*1ee0*/  MOV R0, 0x1f10 ;  /* 0x00001f1000007802 */ /* 0x000fe20000000f00 */
[----:B------:R-:W-:-:S07]  /*1ef0*/  IMAD.MOV.U32 R17, RZ, RZ, R7 ;  /* 0x000000ffff117224 */ /* 0x000fce00078e0007 */
[----:B------:R-:W-:Y:S05]  /*1f00*/  CALL.REL.NOINC `($__internal_0_$__cuda_sm20_div_rn_f64_full) ;  /* 0x0000000400ac7944 */ /* 0x000fea0003c00000 */
[----:B------:R-:W-:Y:S02]  /*1f10*/  IMAD.MOV.U32 R8, RZ, RZ, R20 ;  /* 0x000000ffff087224 */ /* 0x000fe400078e0014 */
[----:B------:R-:W-:-:S07]  /*1f20*/  IMAD.MOV.U32 R9, RZ, RZ, R21 ;  /* 0x000000ffff097224 */ /* 0x000fce00078e0015 */
.L_x_23:
[----:B------:R-:W-:Y:S05]  /*1f30*/  BSYNC.RECONVERGENT B0 ;  /* 0x0000000000007941 */ /* 0x000fea0003800200 */
.L_x_22:
[----:B------:R-:W0:Y:S01]  /*1f40*/  F2F.F32.F64 R9, R8 ;  /* 0x0000000800097310 */ /* 0x000e220000301000 */
[----:B------:R-:W-:Y:S01]  /*1f50*/  VIADD R5, R5, 0x2 ;  /* 0x0000000205057836 */ /* 0x000fe20000000000 */
[----:B0-----:R0:W-:Y:S01]  /*1f60*/  STG.E desc[UR6][R10.64], R9 ;  /* 0x000000090a007986 */ /* 0x0011e2000c101906 */
[----:B------:R-:W-:Y:S05]  /*1f70*/  @P1 BRA `(.L_x_24) ;  /* 0xfffffff400101947 */ /* 0x000fea000383ffff */
.L_x_15:
[----:B------:R-:W1:Y:S02]  /*1f80*/  LDC R0, c[0x0][0x394] ;  /* 0x0000e500ff007b82 */ /* 0x000e640000000800 */
[----:B-1----:R-:W-:-:S04]  /*1f90*/  LOP3.LUT R0, R0, 0x1, RZ, 0xc0, !PT ;  /* 0x0000000100007812 */ /* 0x002fc800078ec0ff */
[----:B------:R-:W-:-:S13]  /*1fa0*/  ISETP.NE.U32.AND P0, PT, R0, 0x1, PT ;  /* 0x000000010000780c */ /* 0x000fda0003f05070 */
[----:B------:R-:W-:Y:S05]  /*1fb0*/  @P0 EXIT ;  /* 0x000000000000094d */ /* 0x000fea0003800000 */
[----:B0-----:R-:W0:Y:S01]  /*1fc0*/  LDC.64 R10, c[0x0][0x380] ;  /* 0x0000e000ff0a7b82 */ /* 0x001e220000000a00 */
[----:B------:R-:W-:-:S04]  /*1fd0*/  IMAD.IADD R3, R3, 0x1, R4 ;  /* 0x0000000103037824 */ /* 0x000fc800078e0204 */
[----:B0-----:R-:W-:-:S06]  /*1fe0*/  IMAD.WIDE R10, R3, 0x4, R10 ;  /* 0x00000004030a7825 */ /* 0x001fcc00078e020a */
        /* <DEDUP_REMOVED lines=16> */
[----:B------:R-:W-:Y:S01]  /*20f0*/  MOV R14, 0xfca213ea ;  /* 0xfca213ea000e7802 */ /* 0x000fe20000000f00 */
[----:B------:R-:W-:Y:S01]  /*2100*/  IMAD.MOV.U32 R15, RZ, RZ, 0x3e928af3 ;  /* 0x3e928af3ff0f7424 */ /* 0x000fe200078e00ff */
[----:B------:R-:W-:-:S05]  /*2110*/  UMOV UR5, 0x3e5ade15 ;  /* 0x3e5ade1500057882 */ /* 0x000fca0000000000 */
        /* <DEDUP_REMOVED lines=32> */
[----:B------:R-:W-:-:S07]  /*2320*/  DFMA R12, R18, -R6, 1 ;  /* 0x3ff00000120c742b */ /* 0x000fce0000000806 */
[----:B------:R-:W-:Y:S01]  /*2330*/  IMAD R15, R8, 0x100000, R17 ;  /* 0x00100000080f7824 */ /* 0x000fe200078e0211 */
[----:B------:R-:W-:Y:S01]  /*2340*/  DFMA R12, R18, R12, R18 ;  /* 0x0000000c120c722b */ /* 0x000fe20000000012 */
[----:B------:R-:W-:Y:S01]  /*2350*/  IMAD.MOV.U32 R14, RZ, RZ, R16 ;  /* 0x000000ffff0e7224 */ /* 0x000fe200078e0010 */
[----:B------:R-:W-:Y:S09]  /*2360*/  @!P0 BRA `(.L_x_26) ;  /* 0x0000000000308947 */ /* 0x000ff20003800000 */
[----:B------:R-:W-:Y:S01]  /*2370*/  FSETP.GEU.AND P1, PT, |R5|, 4.2275390625, PT ;  /* 0x408748000500780b */ /* 0x000fe20003f2e200 */
[----:B------:R-:W-:Y:S01]  /*2380*/  DADD R4, R4, +INF ;  /* 0x7ff0000004047429 */ /* 0x000fe20000000000 */
[----:B------:R-:W-:-:S09]  /*2390*/  FSETP.GEU.AND P0, PT, R11, R2, PT ;  /* 0x000000020b00720b */ /* 0x000fd20003f0e000 */
[----:B------:R-:W-:Y:S02]  /*23a0*/  FSEL R14, R4, RZ, P0 ;  /* 0x000000ff040e7208 */ /* 0x000fe40000000000 */
[----:B------:R-:W-:Y:S01]  /*23b0*/  @!P1 LEA.HI R0, R8, R8, RZ, 0x1 ;  /* 0x0000000808009211 */ /* 0x000fe200078f08ff */
[----:B------:R-:W-:Y:S01]  /*23c0*/  @!P1 IMAD.MOV.U32 R4, RZ, RZ, RZ ;  /* 0x000000ffff049224 */ /* 0x000fe200078e00ff */
[----:B------:R-:W-:Y:S02]  /*23d0*/  FSEL R15, R5, RZ, P0 ;  /* 0x000000ff050f7208 */ /* 0x000fe40000000000 */
[----:B------:R-:W-:-:S05]  /*23e0*/  @!P1 SHF.R.S32.HI R9, RZ, 0x1, R0 ;  /* 0x00000001ff099819 */ /* 0x000fca0000011400 */
[----:B------:R-:W-:Y:S02]  /*23f0*/  @!P1 IMAD.IADD R8, R8, 0x1, -R9 ;  /* 0x0000000108089824 */ /* 0x000fe400078e0a09 */
[----:B------:R-:W-:-:S03]  /*2400*/  @!P1 IMAD R17, R9, 0x100000, R17 ;  /* 0x0010000009119824 */ /* 0x000fc600078e0211 */
[----:B------:R-:W-:-:S06]  /*2410*/  @!P1 LEA R5, R8, 0x3ff00000, 0x14 ;  /* 0x3ff0000008059811 */ /* 0x000fcc00078ea0ff */
[----:B------:R-:W-:-:S11]  /*2420*/  @!P1 DMUL R14, R16, R4 ;  /* 0x00000004100e9228 */ /* 0x000fd60000000000 */
.L_x_26:
[----:B------:R-:W-:Y:S05]  /*2430*/  BSYNC.RECONVERGENT B0 ;  /* 0x0000000000007941 */ /* 0x000fea0003800200 */
.L_x_25:
        /* <DEDUP_REMOVED lines=10> */
[----:B------:R-:W-:Y:S01]  /*24e0*/  MOV R12, R14 ;  /* 0x0000000e000c7202 */ /* 0x000fe20000000f00 */
[----:B------:R-:W-:Y:S01]  /*24f0*/  IMAD.MOV.U32 R13, RZ, RZ, R15 ;  /* 0x000000ffff0d7224 */ /* 0x000fe200078e000f */
[----:B------:R-:W-:Y:S01]  /*2500*/  MOV R0, 0x2540 ;  /* 0x0000254000007802 */ /* 0x000fe20000000f00 */
[----:B------:R-:W-:Y:S02]  /*2510*/  IMAD.MOV.U32 R16, RZ, RZ, R6 ;  /* 0x000000ffff107224 */ /* 0x000fe400078e0006 */
[----:B------:R-:W-:-:S07]  /*2520*/  IMAD.MOV.U32 R17, RZ, RZ, R7 ;  /* 0x000000ffff117224 */ /* 0x000fce00078e0007 */
[----:B------:R-:W-:Y:S05]  /*2530*/  CALL.REL.NOINC `($__internal_0_$__cuda_sm20_div_rn_f64_full) ;  /* 0x0000000000207944 */ /* 0x000fea0003c00000 */
[----:B------:R-:W-:Y:S02]  /*2540*/  IMAD.MOV.U32 R4, RZ, RZ, R20 ;  /* 0x000000ffff047224 */ /* 0x000fe400078e0014 */
[----:B------:R-:W-:-:S07]  /*2550*/  IMAD.MOV.U32 R5, RZ, RZ, R21 ;  /* 0x000000ffff057224 */ /* 0x000fce00078e0015 */
.L_x_28:
[----:B------:R-:W-:Y:S05]  /*2560*/  BSYNC.RECONVERGENT B0 ;  /* 0x0000000000007941 */ /* 0x000fea0003800200 */
.L_x_27:
[----:B------:R-:W0:Y:S01]  /*2570*/  LDC.64 R6, c[0x0][0x388] ;  /* 0x0000e200ff067b82 */ /* 0x000e220000000a00 */
[----:B------:R-:W1:Y:S01]  /*2580*/  F2F.F32.F64 R5, R4 ;  /* 0x0000000400057310 */ /* 0x000e620000301000 */
[----:B0-----:R-:W-:-:S05]  /*2590*/  IMAD.WIDE R2, R3, 0x4, R6 ;  /* 0x0000000403027825 */ /* 0x001fca00078e0206 */
[----:B-1----:R-:W-:Y:S01]  /*25a0*/  STG.E desc[UR6][R2.64], R5 ;  /* 0x0000000502007986 */ /* 0x002fe2000c101906 */
[----:B------:R-:W-:Y:S05]  /*25b0*/  EXIT ;  /* 0x000000000000794d */ /* 0x000fea0003800000 */
        .weak           $__internal_0_$__cuda_sm20_div_rn_f64_full
        .type           $__internal_0_$__cuda_sm20_div_rn_f64_full,@function
        .size           $__internal_0_$__cuda_sm20_div_rn_f64_full,(.L_x_35 - $__internal_0_$__cuda_sm20_div_rn_f64_full)
$__internal_0_$__cuda_sm20_div_rn_f64_full:
[----:B------:R-:W-:Y:S01]  /*25c0*/  FSETP.GEU.AND P3, PT, |R13|, 1.469367938527859385e-39, PT ;  /* 0x001000000d00780b */ /* 0x000fe20003f6e200 */
[----:B------:R-:W-:Y:S01]  /*25d0*/  IMAD.MOV.U32 R28, RZ, RZ, 0x1ca00000 ;  /* 0x1ca00000ff1c7424 */ /* 0x000fe200078e00ff */
[C---:B------:R-:W-:Y:S01]  /*25e0*/  FSETP.GEU.AND P0, PT, |R17|.reuse, 1.469367938527859385e-39, PT ;  /* 0x001000001100780b */ /* 0x040fe20003f0e200 */
[----:B------:R-:W-:Y:S01]  /*25f0*/  BSSY.RECONVERGENT B1, `(.L_x_29) ;  /* 0x0000054000017945 */ /* 0x000fe20003800200 */
[----:B------:R-:W-:Y:S02]  /*2600*/  LOP3.LUT R14, R17, 0x800fffff, RZ, 0xc0, !PT ;  /* 0x800fffff110e7812 */ /* 0x000fe400078ec0ff */
[----:B------:R-:W-:Y:S02]  /*2610*/  LOP3.LUT R27, R13, 0x7ff00000, RZ, 0xc0, !PT ;  /* 0x7ff000000d1b7812 */ /* 0x000fe400078ec0ff */
[----:B------:R-:W-:Y:S01]  /*2620*/  LOP3.LUT R15, R14, 0x3ff00000, RZ, 0xfc, !PT ;  /* 0x3ff000000e0f7812 */ /* 0x000fe200078efcff */
[----:B------:R-:W-:Y:S01]  /*2630*/  IMAD.MOV.U32 R14, RZ, RZ, R16 ;  /* 0x000000ffff0e7224 */ /* 0x000fe200078e0010 */
[----:B------:R-:W-:-:S02]  /*2640*/  LOP3.LUT R29, R17, 0x7ff00000, RZ, 0xc0, !PT ;  /* 0x7ff00000111d7812 */ /* 0x000fc400078ec0ff */
[----:B------:R-:W-:Y:S01]  /*2650*/  MOV R20, 0x1 ;  /* 0x0000000100147802 */ /* 0x000fe20000000f00 */
[----:B------:R-:W-:Y:S01]  /*2660*/  @!P3 IMAD.MOV.U32 R22, RZ, RZ, RZ ;  /* 0x000000ffff16b224 */ /* 0x000fe200078e00ff */
[----:B------:R-:W-:Y:S01]  /*2670*/  @!P3 LOP3.LUT R18, R17, 0x7ff00000, RZ, 0xc0, !PT ;  /* 0x7ff000001112b812 */ /* 0x000fe200078ec0ff */
[----:B------:R-:W-:Y:S01]  /*2680*/  @!P0 DMUL R14, R16, 8.98846567431157953865e+307 ;  /* 0x7fe00000100e8828 */ /* 0x000fe20000000000 */
[C---:B------:R-:W-:Y:S02]  /*2690*/  ISETP.GE.U32.AND P2, PT, R27.reuse, R29, PT ;  /* 0x0000001d1b00720c */ /* 0x040fe40003f46070 */
[----:B------:R-:W-:Y:S01]  /*26a0*/  @!P3 ISETP.GE.U32.AND P4, PT, R27, R18, PT ;  /* 0x000000121b00b20c */ /* 0x000fe20003f86070 */
[----:B------:R-:W-:Y:S01]  /*26b0*/  IMAD.MOV.U32 R18, RZ, RZ, R12 ;  /* 0x000000ffff127224 */ /* 0x000fe200078e000c */
[C---:B------:R-:W-:Y:S01]  /*26c0*/  SEL R19, R28.reuse, 0x63400000, !P2 ;  /* 0x634000001c137807 */ /* 0x040fe20005000000 */
[----:B------:R-:W0:Y:S01]  /*26d0*/  MUFU.RCP64H R21, R15 ;  /* 0x0000000f00157308 */ /* 0x000e220000001800 */
[----:B------:R-:W-:-:S02]  /*26e0*/  @!P3 SEL R23, R28, 0x63400000, !P4 ;  /* 0x634000001c17b807 */ /* 0x000fc40006000000 */
[--C-:B------:R-:W-:Y:S02]  /*26f0*/  LOP3.LUT R19, R19, 0x800fffff, R13.reuse, 0xf8, !PT ;  /* 0x800fffff13137812 */ /* 0x100fe400078ef80d */
[----:B------:R-:W-:Y:S02]  /*2700*/  @!P3 LOP3.LUT R23, R23, 0x80000000, R13, 0xf8, !PT ;  /* 0x800000001717b812 */ /* 0x000fe400078ef80d */
[----:B------:R-:W-:Y:S02]  /*2710*/  @!P0 LOP3.LUT R29, R15, 0x7ff00000, RZ, 0xc0, !PT ;  /* 0x7ff000000f1d8812 */ /* 0x000fe400078ec0ff */
[----:B------:R-:W-:-:S06]  /*2720*/  @!P3 LOP3.LUT R23, R23, 0x100000, RZ, 0xfc, !PT ;  /* 0x001000001717b812 */ /* 0x000fcc00078efcff */
[----:B------:R-:W-:Y:S02]  /*2730*/  @!P3 DFMA R18, R18, 2, -R22 ;  /* 0x400000001212b82b */ /* 0x000fe40000000816 */
[----:B0-----:R-:W-:-:S08]  /*2740*/  DFMA R22, R20, -R14, 1 ;  /* 0x3ff000001416742b */ /* 0x001fd0000000080e */
[----:B------:R-:W-:-:S08]  /*2750*/  DFMA R22, R22, R22, R22 ;  /* 0x000000161616722b */ /* 0x000fd00000000016 */
[----:B------:R-:W-:-:S08]  /*2760*/  DFMA R22, R20, R22, R20 ;  /* 0x000000161416722b */ /* 0x000fd00000000014 */
[----:B------:R-:W-:-:S08]  /*2770*/  DFMA R20, R22, -R14, 1 ;  /* 0x3ff000001614742b */ /* 0x000fd0000000080e */
[----:B------:R-:W-:-:S08]  /*2780*/  DFMA R20, R22, R20, R22 ;  /* 0x000000141614722b */ /* 0x000fd00000000016 */
[----:B------:R-:W-:-:S08]  /*2790*/  DMUL R22, R20, R18 ;  /* 0x0000001214167228 */ /* 0x000fd00000000000 */
[----:B------:R-:W-:-:S08]  /*27a0*/  DFMA R24, R22, -R14, R18 ;  /* 0x8000000e1618722b */ /* 0x000fd00000000012 */
[----:B------:R-:W-:Y:S01]  /*27b0*/  DFMA R24, R20, R24, R22 ;  /* 0x000000181418722b */ /* 0x000fe20000000016 */
[----:B------:R-:W-:Y:S01]  /*27c0*/  IMAD.MOV.U32 R22, RZ, RZ, R27 ;  /* 0x000000ffff167224 */ /* 0x000fe200078e001b */
[----:B------:R-:W-:-:S05]  /*27d0*/  @!P3 LOP3.LUT R22, R19, 0x7ff00000, RZ, 0xc0, !PT ;  /* 0x7ff000001316b812 */ /* 0x000fca00078ec0ff */
[----:B------:R-:W-:-:S05]  /*27e0*/  VIADD R20, R22, 0xffffffff ;  /* 0xffffffff16147836 */ /* 0x000fca0000000000 */
[----:B------:R-:W-:Y:S01]  /*27f0*/  ISETP.GT.U32.AND P0, PT, R20, 0x7feffffe, PT ;  /* 0x7feffffe1400780c */ /* 0x000fe20003f04070 */
[----:B------:R-:W-:-:S05]  /*2800*/  VIADD R20, R29, 0xffffffff ;  /* 0xffffffff1d147836 */ /* 0x000fca0000000000 */
[----:B------:R-:W-:-:S13]  /*2810*/  ISETP.GT.U32.OR P0, PT, R20, 0x7feffffe, P0 ;  /* 0x7feffffe1400780c */ /* 0x000fda0000704470 */
[----:B------:R-:W-:Y:S05]  /*2820*/  @P0 BRA `(.L_x_30) ;  /* 0x00000000006c0947 */ /* 0x000fea0003800000 */
[----:B------:R-:W-:-:S04]  /*2830*/  LOP3.LUT R20, R17, 0x7ff00000, RZ, 0xc0, !PT ;  /* 0x7ff0000011147812 */ /* 0x000fc800078ec0ff */
[CC--:B------:R-:W-:Y:S02]  /*2840*/  VIADDMNMX R12, R27.reuse, -R20.reuse, 0xb9600000, !PT ;  /* 0xb96000001b0c7446 */ /* 0x0c0fe40007800914 */
[----:B------:R-:W-:Y:S02]  /*2850*/  ISETP.GE.U32.AND P0, PT, R27, R20, PT ;  /* 0x000000141b00720c */ /* 0x000fe40003f06070 */
[----:B------:R-:W-:Y:S02]  /*2860*/  VIMNMX R12, PT, PT, R12, 0x46a00000, PT ;  /* 0x46a000000c0c7848 */ /* 0x000fe40003fe0100 */
[----:B------:R-:W-:-:S05]  /*2870*/  SEL R13, R28, 0x63400000, !P0 ;  /* 0x634000001c0d7807 */ /* 0x000fca0004000000 */
[----:B------:R-:W-:Y:S02]  /*2880*/  IMAD.IADD R22, R12, 0x1, -R13 ;  /* 0x000000010c167824 */ /* 0x000fe400078e0a0d */
[----:B------:R-:W-:Y:S02]  /*2890*/  IMAD.MOV.U32 R12, RZ, RZ, RZ ;  /* 0x000000ffff0c7224 */ /* 0x000fe400078e00ff */
[----:B------:R-:W-:-:S06]  /*28a0*/  VIADD R13, R22, 0x7fe00000 ;  /* 0x7fe00000160d7836 */ /* 0x000fcc0000000000 */
[----:B------:R-:W-:-:S10]  /*28b0*/  DMUL R20, R24, R12 ;  /* 0x0000000c18147228 */ /* 0x000fd40000000000 */
[----:B------:R-:W-:-:S13]  /*28c0*/  FSETP.GTU.AND P0, PT, |R21|, 1.469367938527859385e-39, PT ;  /* 0x001000001500780b */ /* 0x000fda0003f0c200 */
[----:B------:R-:W-:Y:S05]  /*28d0*/  @P0 BRA `(.L_x_31) ;  /* 0x0000000000940947 */ /* 0x000fea0003800000 */
[----:B------:R-:W-:-:S06]  /*28e0*/  DFMA R14, R24, -R14, R18 ;  /* 0x8000000e180e722b */ /* 0x000fcc0000000012 */
[----:B------:R-:W-:-:S04]  /*28f0*/  IMAD.MOV.U32 R14, RZ, RZ, RZ ;  /* 0x000000ffff0e7224 */ /* 0x000fc800078e00ff */
[C---:B------:R-:W-:Y:S02]  /*2900*/  FSETP.NEU.AND P0, PT, R15.reuse, RZ, PT ;  /* 0x000000ff0f00720b */ /* 0x040fe40003f0d000 */
[----:B------:R-:W-:-:S04]  /*2910*/  LOP3.LUT R17, R15, 0x80000000, R17, 0x48, !PT ;  /* 0x800000000f117812 */ /* 0x000fc800078e4811 */
[----:B------:R-:W-:-:S07]  /*2920*/  LOP3.LUT R15, R17, R13, RZ, 0xfc, !PT ;  /* 0x0000000d110f7212 */ /* 0x000fce00078efcff */
[----:B------:R-:W-:Y:S05]  /*2930*/  @!P0 BRA `(.L_x_31) ;  /* 0x00000000007c8947 */ /* 0x000fea0003800000 */
[----:B------:R-:W-:Y:S01]  /*2940*/  IMAD.MOV R13, RZ, RZ, -R22 ;  /* 0x000000ffff0d7224 */ /* 0x000fe200078e0a16 */
[----:B------:R-:W-:Y:S01]  /*2950*/  DMUL.RP R14, R24, R14 ;  /* 0x0000000e180e7228 */ /* 0x000fe20000008000 */
[----:B------:R-:W-:-:S06]  /*2960*/  IMAD.MOV.U32 R12, RZ, RZ, RZ ;  /* 0x000000ffff0c7224 */ /* 0x000fcc00078e00ff */
[----:B------:R-:W-:-:S03]  /*2970*/  DFMA R12, R20, -R12, R24 ;  /* 0x8000000c140c722b */ /* 0x000fc60000000018 */
[----:B------:R-:W-:-:S03]  /*2980*/  LOP3.LUT R17, R15, R17, RZ, 0x3c, !PT ;  /* 0x000000110f117212 */ /* 0x000fc600078e3cff */
[----:B------:R-:W-:-:S04]  /*2990*/  IADD3 R12, PT, PT, -R22, -0x43300000, RZ ;  /* 0xbcd00000160c7810 */ /* 0x000fc80007ffe1ff */
[----:B------:R-:W-:-:S04]  /*29a0*/  FSETP.NEU.AND P0, PT, |R13|, R12, PT ;  /* 0x0000000c0d00720b */ /* 0x000fc80003f0d200 */
[----:B------:R-:W-:Y:S02]  /*29b0*/  FSEL R20, R14, R20, !P0 ;  /* 0x000000140e147208 */ /* 0x000fe40004000000 */
[----:B------:R-:W-:Y:S01]  /*29c0*/  FSEL R21, R17, R21, !P0 ;  /* 0x0000001511157208 */ /* 0x000fe20004000000 */
[----:B------:R-:W-:Y:S06]  /*29d0*/  BRA `(.L_x_31) ;  /* 0x0000000000547947 */ /* 0x000fec0003800000 */
.L_x_30:
[----:B------:R-:W-:-:S14]  /*29e0*/  DSETP.NAN.AND P0, PT, R12, R12, PT ;  /* 0x0000000c0c00722a */ /* 0x000fdc0003f08000 */
[----:B------:R-:W-:Y:S05]  /*29f0*/  @P0 BRA `(.L_x_32) ;  /* 0x0000000000440947 */ /* 0x000fea0003800000 */
[----:B------:R-:W-:-:S14]  /*2a00*/  DSETP.NAN.AND P0, PT, R16, R16, PT ;  /* 0x000000101000722a */ /* 0x000fdc0003f08000 */
[----:B------:R-:W-:Y:S05]  /*2a10*/  @P0 BRA `(.L_x_33) ;  /* 0x0000000000300947 */ /* 0x000fea0003800000 */
[----:B------:R-:W-:Y:S01]  /*2a20*/  ISETP.NE.AND P0, PT, R22, R29, PT ;  /* 0x0000001d1600720c */ /* 0x000fe20003f05270 */
[----:B------:R-:W-:Y:S01]  /*2a30*/  IMAD.MOV.U32 R21, RZ, RZ, -0x80000 ;  /* 0xfff80000ff157424 */ /* 0x000fe200078e00ff */
[----:B------:R-:W-:-:S11]  /*2a40*/  MOV R20, 0x0 ;  /* 0x0000000000147802 */ /* 0x000fd60000000f00 */
[----:B------:R-:W-:Y:S05]  /*2a50*/  @!P0 BRA `(.L_x_31) ;  /* 0x0000000000348947 */ /* 0x000fea0003800000 */
[----:B------:R-:W-:Y:S02]  /*2a60*/  ISETP.NE.AND P0, PT, R22, 0x7ff00000, PT ;  /* 0x7ff000001600780c */ /* 0x000fe40003f05270 */
[----:B------:R-:W-:Y:S02]  /*2a70*/  LOP3.LUT R21, R13, 0x80000000, R17, 0x48, !PT ;  /* 0x800000000d157812 */ /* 0x000fe400078e4811 */
[----:B------:R-:W-:-:S13]  /*2a80*/  ISETP.EQ.OR P0, PT, R29, RZ, !P0 ;  /* 0x000000ff1d00720c */ /* 0x000fda0004702670 */
[----:B------:R-:W-:Y:S01]  /*2a90*/  @P0 LOP3.LUT R12, R21, 0x7ff00000, RZ, 0xfc, !PT ;  /* 0x7ff00000150c0812 */ /* 0x000fe200078efcff */
[----:B------:R-:W-:Y:S02]  /*2aa0*/  @!P0 IMAD.MOV.U32 R20, RZ, RZ, RZ ;  /* 0x000000ffff148224 */ /* 0x000fe400078e00ff */
[----:B------:R-:W-:Y:S02]  /*2ab0*/  @P0 IMAD.MOV.U32 R20, RZ, RZ, RZ ;  /* 0x000000ffff140224 */ /* 0x000fe400078e00ff */
[----:B------:R-:W-:Y:S01]  /*2ac0*/  @P0 IMAD.MOV.U32 R21, RZ, RZ, R12 ;  /* 0x000000ffff150224 */ /* 0x000fe200078e000c */
[----:B------:R-:W-:Y:S06]  /*2ad0*/  BRA `(.L_x_31) ;  /* 0x0000000000147947 */ /* 0x000fec0003800000 */
.L_x_33:
[----:B------:R-:W-:Y:S01]  /*2ae0*/  LOP3.LUT R21, R17, 0x80000, RZ, 0xfc, !PT ;  /* 0x0008000011157812 */ /* 0x000fe200078efcff */
[----:B------:R-:W-:Y:S01]  /*2af0*/  IMAD.MOV.U32 R20, RZ, RZ, R16 ;  /* 0x000000ffff147224 */ /* 0x000fe200078e0010 */
[----:B------:R-:W-:Y:S06]  /*2b00*/  BRA `(.L_x_31) ;  /* 0x0000000000087947 */ /* 0x000fec0003800000 */
.L_x_32:
[----:B------:R-:W-:Y:S01]  /*2b10*/  LOP3.LUT R21, R13, 0x80000, RZ, 0xfc, !PT ;  /* 0x000800000d157812 */ /* 0x000fe200078efcff */
[----:B------:R-:W-:-:S07]  /*2b20*/  IMAD.MOV.U32 R20, RZ, RZ, R12 ;  /* 0x000000ffff147224 */ /* 0x000fce00078e000c */
.L_x_31:
[----:B------:R-:W-:Y:S05]  /*2b30*/  BSYNC.RECONVERGENT B1 ;  /* 0x0000000000017941 */ /* 0x000fea0003800200 */
.L_x_29:
[----:B------:R-:W-:Y:S02]  /*2b40*/  IMAD.MOV.U32 R12, RZ, RZ, R0 ;  /* 0x000000ffff0c7224 */ /* 0x000fe400078e0000 */
[----:B------:R-:W-:-:S04]  /*2b50*/  IMAD.MOV.U32 R13, RZ, RZ, 0x0 ;  /* 0x00000000ff0d7424 */ /* 0x000fc800078e00ff */
[----:B------:R-:W-:Y:S05]  /*2b60*/  RET.REL.NODEC R12 `(_Z13naive_softmaxPKfPfii) ;  /* 0xffffffd40c247950 */ /* 0x000fea0003c3ffff */
.L_x_34:
[----:B------:R-:W-:-:S00]  /*2b70*/  BRA `(.L_x_34) ;  /* 0xfffffffc00fc7947 */ /* 0x000fc0000383ffff */
[----:B------:R-:W-:-:S00]  /*2b80*/  NOP ;  /* 0x0000000000007918 */ /* 0x000fc00000000000 */
[----:B------:R-:W-:-:S00]  /*2b90*/  NOP ;  /* 0x0000000000007918 */ /* 0x000fc00000000000 */
[----:B------:R-:W-:-:S00]  /*2ba0*/  NOP ;  /* 0x0000000000007918 */ /* 0x000fc00000000000 */
[----:B------:R-:W-:-:S00]  /*2bb0*/  NOP ;  /* 0x0000000000007918 */ /* 0x000fc00000000000 */
[----:B------:R-:W-:-:S00]  /*2bc0*/  NOP ;  /* 0x0000000000007918 */ /* 0x000fc00000000000 */
[----:B------:R-:W-:-:S00]  /*2bd0*/  NOP ;  /* 0x0000000000007918 */ /* 0x000fc00000000000 */
[----:B------:R-:W-:-:S00]  /*2be0*/  NOP ;  /* 0x0000000000007918 */ /* 0x000fc00000000000 */
[----:B------:R-:W-:-:S00]  /*2bf0*/  NOP ;  /* 0x0000000000007918 */ /* 0x000fc00000000000 */
.L_x_35:


//--------------------- .nv.shared.reserved.0     --------------------------
	.section	.nv.shared.reserved.0,"aw",@nobits
	.weak		__nv_reservedSMEM_offset_0_alias
	.size		__nv_reservedSMEM_offset_0_alias, 0, 64
	.other		__nv_reservedSMEM_offset_0_alias,@"STO_CUDA_RESERVED_SHARED STV_DEFAULT"
__nv_reservedSMEM_offset_0_alias:
	.zero		0
	.zero		64


//--------------------- .nv.constant0._Z13naive_softmaxPKfPfii --------------------------
	.section	.nv.constant0._Z13naive_softmaxPKfPfii,"a",@progbits
	.sectionflags	@""
	.align	4
.nv.constant0._Z13naive_softmaxPKfPfii:
	.zero		920


//--------------------- SYMBOLS --------------------------

	.type		.nv.reservedSmem.offset0,@object
	.size		.nv.reservedSmem.offset0,0x4
